	.target	sm_100a

	.elftype	@"ET_EXEC"


//--------------------- .note.nv.tkinfo           --------------------------
	.section	.note.nv.tkinfo,"",@"SHT_NOTE"
	.sectionflags	@"SHF_NOTE_NV_TKINFO"
	.tkinfo
        /*0018*/ 	.word	0x00000081
        /*0030*/ 	.string	""
        /*0030*/ 	.string	"ptxas-blackwell"
        /*0030*/ 	.string	"Cuda compilation tools, release 12.9, V12.9.86"
        /*0030*/ 	.string	"Build cuda_12.9.r12.9/compiler.36037853_0"
        /*0030*/ 	.string	"-v  -suppress-debug-info  -lineinfo  -arch sm_100a "



//--------------------- .note.nv.cuver            --------------------------
	.section	.note.nv.cuver,"",@"SHT_NOTE"
	.sectionflags	@"SHF_NOTE_NV_CUVER"
        /*0018*/ 	.short	0x0001
        /*001a*/ 	.short	0x0064
        /*001c*/ 	.short	0x0001
        /*001e*/ 	.short	0x0000
        /*0020*/ 	.short	0x0001
        /*0022*/ 	.short	0x0000


//--------------------- .nv.info                  --------------------------
	.section	.nv.info,"",@"SHT_CUDA_INFO"
	.align	4


	//----- nvinfo : EIATTR_REGCOUNT
	.align		4
        /*0000*/ 	.byte	0x04, 0x2f
        /*0002*/ 	.short	(.L_4 - .L_3)
	.align		4
.L_3:
        /*0004*/ 	.word	index@(gluon_tcgen05)
        /*0008*/ 	.word	0x00000047


	//----- nvinfo : EIATTR_FRAME_SIZE
	.align		4
.L_4:
        /*000c*/ 	.byte	0x04, 0x11
        /*000e*/ 	.short	(.L_6 - .L_5)
	.align		4
.L_5:
        /*0010*/ 	.word	index@($__internal_2_$__cuda_sm10x_tcgen05_guardrail_trap_unallocated_columns_being_dealloced)
        /*0014*/ 	.word	0x00000000


	//----- nvinfo : EIATTR_FRAME_SIZE
	.align		4
.L_6:
        /*0018*/ 	.byte	0x04, 0x11
        /*001a*/ 	.short	(.L_8 - .L_7)
	.align		4
.L_7:
        /*001c*/ 	.word	index@($__internal_1_$__cuda_sm10x_tcgen05_guardrail_trap_phase_invalid_during_alloc)
        /*0020*/ 	.word	0x00000000


	//----- nvinfo : EIATTR_FRAME_SIZE
	.align		4
.L_8:
        /*0024*/ 	.byte	0x04, 0x11
        /*0026*/ 	.short	(.L_10 - .L_9)
	.align		4
.L_9:
        /*0028*/ 	.word	index@($__internal_0_$__cuda_sm10x_tcgen05_guardrail_trap_col_being_dealloced_not_returned_by_alloc)
        /*002c*/ 	.word	0x00000000


	//----- nvinfo : EIATTR_FRAME_SIZE
	.align		4
.L_10:
        /*0030*/ 	.byte	0x04, 0x11
        /*0032*/ 	.short	(.L_12 - .L_11)
	.align		4
.L_11:
        /*0034*/ 	.word	index@(gluon_tcgen05)
        /*0038*/ 	.word	0x00000000


	//----- nvinfo : EIATTR_MIN_STACK_SIZE
	.align		4
.L_12:
        /*003c*/ 	.byte	0x04, 0x12
        /*003e*/ 	.short	(.L_14 - .L_13)
	.align		4
.L_13:
        /*0040*/ 	.word	index@(gluon_tcgen05)
        /*0044*/ 	.word	0x00000000
.L_14:


//--------------------- .nv.info.gluon_tcgen05    --------------------------
	.section	.nv.info.gluon_tcgen05,"",@"SHT_CUDA_INFO"
	.sectionflags	@""
	.align	4


	//----- nvinfo : EIATTR_CUDA_API_VERSION
	.align		4
        /*0000*/ 	.byte	0x04, 0x37
        /*0002*/ 	.short	(.L_16 - .L_15)
.L_15:
        /*0004*/ 	.word	0x00000081


	//----- nvinfo : EIATTR_KPARAM_INFO
	.align		4
.L_16:
        /*0008*/ 	.byte	0x04, 0x17
        /*000a*/ 	.short	(.L_18 - .L_17)
.L_17:
        /*000c*/ 	.word	0x00000000
        /*0010*/ 	.short	0x000a
        /*0012*/ 	.short	0x0048
        /*0014*/ 	.byte	0x00, 0xf4, 0x21, 0x00


	//----- nvinfo : EIATTR_KPARAM_INFO
	.align		4
.L_18:
        /*0018*/ 	.byte	0x04, 0x17
        /*001a*/ 	.short	(.L_20 - .L_19)
.L_19:
        /*001c*/ 	.word	0x00000000
        /*0020*/ 	.short	0x0009
        /*0022*/ 	.short	0x0040
        /*0024*/ 	.byte	0x00, 0xf4, 0x21, 0x00


	//----- nvinfo : EIATTR_KPARAM_INFO
	.align		4
.L_20:
        /*0028*/ 	.byte	0x04, 0x17
        /*002a*/ 	.short	(.L_22 - .L_21)
.L_21:
        /*002c*/ 	.word	0x00000000
        /*0030*/ 	.short	0x0008
        /*0032*/ 	.short	0x0038
        /*0034*/ 	.byte	0x00, 0xf0, 0x21, 0x00


	//----- nvinfo : EIATTR_KPARAM_INFO
	.align		4
.L_22:
        /*0038*/ 	.byte	0x04, 0x17
        /*003a*/ 	.short	(.L_24 - .L_23)
.L_23:
        /*003c*/ 	.word	0x00000000
        /*0040*/ 	.short	0x0007
        /*0042*/ 	.short	0x0030
        /*0044*/ 	.byte	0x00, 0xf0, 0x21, 0x00


	//----- nvinfo : EIATTR_KPARAM_INFO
	.align		4
.L_24:
        /*0048*/ 	.byte	0x04, 0x17
        /*004a*/ 	.short	(.L_26 - .L_25)
.L_25:
        /*004c*/ 	.word	0x00000000
        /*0050*/ 	.short	0x0006
        /*0052*/ 	.short	0x0028
        /*0054*/ 	.byte	0x00, 0xf0, 0x21, 0x00


	//----- nvinfo : EIATTR_KPARAM_INFO
	.align		4
.L_26:
        /*0058*/ 	.byte	0x04, 0x17
        /*005a*/ 	.short	(.L_28 - .L_27)
.L_27:
        /*005c*/ 	.word	0x00000000
        /*0060*/ 	.short	0x0005
        /*0062*/ 	.short	0x0020
        /*0064*/ 	.byte	0x00, 0xf0, 0x11, 0x00


	//----- nvinfo : EIATTR_KPARAM_INFO
	.align		4
.L_28:
        /*0068*/ 	.byte	0x04, 0x17
        /*006a*/ 	.short	(.L_30 - .L_29)
.L_29:
        /*006c*/ 	.word	0x00000000
        /*0070*/ 	.short	0x0004
        /*0072*/ 	.short	0x001c
        /*0074*/ 	.byte	0x00, 0xf0, 0x11, 0x00


	//----- nvinfo : EIATTR_KPARAM_INFO
	.align		4
.L_30:
        /*0078*/ 	.byte	0x04, 0x17
        /*007a*/ 	.short	(.L_32 - .L_31)
.L_31:
        /*007c*/ 	.word	0x00000000
        /*0080*/ 	.short	0x0003
        /*0082*/ 	.short	0x0018
        /*0084*/ 	.byte	0x00, 0xf0, 0x11, 0x00


	//----- nvinfo : EIATTR_KPARAM_INFO
	.align		4
.L_32:
        /*0088*/ 	.byte	0x04, 0x17
        /*008a*/ 	.short	(.L_34 - .L_33)
.L_33:
        /*008c*/ 	.word	0x00000000
        /*0090*/ 	.short	0x0002
        /*0092*/ 	.short	0x0010
        /*0094*/ 	.byte	0x00, 0xf4, 0x21, 0x00


	//----- nvinfo : EIATTR_KPARAM_INFO
	.align		4
.L_34:
        /*0098*/ 	.byte	0x04, 0x17
        /*009a*/ 	.short	(.L_36 - .L_35)
.L_35:
        /*009c*/ 	.word	0x00000000
        /*00a0*/ 	.short	0x0001
        /*00a2*/ 	.short	0x0008
        /*00a4*/ 	.byte	0x00, 0xf4, 0x21, 0x00


	//----- nvinfo : EIATTR_KPARAM_INFO
	.align		4
.L_36:
        /*00a8*/ 	.byte	0x04, 0x17
        /*00aa*/ 	.short	(.L_38 - .L_37)
.L_37:
        /*00ac*/ 	.word	0x00000000
        /*00b0*/ 	.short	0x0000
        /*00b2*/ 	.short	0x0000
        /*00b4*/ 	.byte	0x00, 0xf4, 0x21, 0x00


	//----- nvinfo : EIATTR_AT_ENTRY_FRAGMENTS
	.align		4
.L_38:
        /*00b8*/ 	.byte	0x04, 0x4f
        /*00ba*/ 	.short	(.L_40 - .L_39)


	//   ....[0]....
.L_39:
        /*00bc*/ 	.word	0x00000004


	//----- nvinfo : EIATTR_RESERVED_SMEM_USED
	.align		4
.L_40:
        /*00c0*/ 	.byte	0x01, 0x41
	.zero		2


	//----- nvinfo : EIATTR_SPARSE_MMA_MASK
	.align		4
        /*00c4*/ 	.byte	0x03, 0x50
        /*00c6*/ 	.short	0x0000


	//----- nvinfo : EIATTR_TCGEN05_1CTA_USED
	.align		4
        /*00c8*/ 	.byte	0x01, 0x51
	.zero		2


	//----- nvinfo : EIATTR_MAXREG_COUNT
	.align		4
        /*00cc*/ 	.byte	0x03, 0x1b
        /*00ce*/ 	.short	0x00ff


	//----- nvinfo : EIATTR_NUM_BARRIERS
	.align		4
        /*00d0*/ 	.byte	0x02, 0x4c
        /*00d2*/ 	.byte	0x01
	.zero		1


	//----- nvinfo : EIATTR_INT_WARP_WIDE_INSTR_OFFSETS
	.align		4
        /*00d4*/ 	.byte	0x04, 0x31
        /*00d6*/ 	.short	(.L_42 - .L_41)


	//   ....[0]....
.L_41:
        /*00d8*/ 	.word	0x00001760


	//   ....[1]....
        /*00dc*/ 	.word	0x00001780


	//   ....[2]....
        /*00e0*/ 	.word	0x00001800


	//   ....[3]....
        /*00e4*/ 	.word	0x00001920


	//   ....[4]....
        /*00e8*/ 	.word	0x00001930


	//   ....[5]....
        /*00ec*/ 	.word	0x00001940


	//   ....[6]....
        /*00f0*/ 	.word	0x00001950


	//   ....[7]....
        /*00f4*/ 	.word	0x00001c00


	//   ....[8]....
        /*00f8*/ 	.word	0x00001c10


	//   ....[9]....
        /*00fc*/ 	.word	0x00001d30


	//   ....[10]....
        /*0100*/ 	.word	0x00001d40


	//   ....[11]....
        /*0104*/ 	.word	0x00001d90


	//   ....[12]....
        /*0108*/ 	.word	0x00001dd0


	//   ....[13]....
        /*010c*/ 	.word	0x00001f60


	//   ....[14]....
        /*0110*/ 	.word	0x00001f70


	//   ....[15]....
        /*0114*/ 	.word	0x00002160


	//   ....[16]....
        /*0118*/ 	.word	0x00002170


	//   ....[17]....
        /*011c*/ 	.word	0x00002660


	//   ....[18]....
        /*0120*/ 	.word	0x000026b0


	//----- nvinfo : EIATTR_COOP_GROUP_MASK_REGIDS
	.align		4
.L_42:
        /*0124*/ 	.byte	0x04, 0x29
        /*0126*/ 	.short	(.L_44 - .L_43)


	//   ....[0]....
.L_43:
        /*0128*/ 	.word	0xffffffff


	//   ....[1]....
        /*012c*/ 	.word	0xffffffff


	//   ....[2]....
        /*0130*/ 	.word	0xffffffff


	//   ....[3]....
        /*0134*/ 	.word	0xffffffff


	//   ....[4]....
        /*0138*/ 	.word	0xffffffff


	//   ....[5]....
        /*013c*/ 	.word	0xffffffff


	//   ....[6]....
        /*0140*/ 	.word	0xffffffff


	//   ....[7]....
        /*0144*/ 	.word	0xffffffff


	//   ....[8]....
        /*0148*/ 	.word	0xffffffff


	//   ....[9]....
        /*014c*/ 	.word	0xffffffff


	//----- nvinfo : EIATTR_COOP_GROUP_INSTR_OFFSETS
	.align		4
.L_44:
        /*0150*/ 	.byte	0x04, 0x28
        /*0152*/ 	.short	(.L_46 - .L_45)


	//   ....[0]....
.L_45:
        /*0154*/ 	.word	0x00000050


	//   ....[1]....
        /*0158*/ 	.word	0x00000310


	//   ....[2]....
        /*015c*/ 	.word	0x00000500


	//   ....[3]....
        /*0160*/ 	.word	0x000009a0


	//   ....[4]....
        /*0164*/ 	.word	0x00000ae0


	//   ....[5]....
        /*0168*/ 	.word	0x00000fe0


	//   ....[6]....
        /*016c*/ 	.word	0x00001120


	//   ....[7]....
        /*0170*/ 	.word	0x00001610


	//   ....[8]....
        /*0174*/ 	.word	0x000024f0


	//   ....[9]....
        /*0178*/ 	.word	0x00002760


	//----- nvinfo : EIATTR_VRC_CTA_INIT_COUNT
	.align		4
.L_46:
        /*017c*/ 	.byte	0x02, 0x4a
        /*017e*/ 	.byte	0x80
	.zero		1


	//----- nvinfo : EIATTR_MBARRIER_INSTR_OFFSETS
	.align		4
        /*0180*/ 	.byte	0x04, 0x39
        /*0182*/ 	.short	(.L_48 - .L_47)


	//   ....[0]....
.L_47:
        /*0184*/ 	.word	0x00001820
        /*0188*/ 	.word	0x000000ff
        /*018c*/ 	.word	0x00006000
        /*0190*/ 	.short	0x0100
        /*0192*/ 	.byte	0x08
	.zero		1


	//   ....[1]....
        /*0194*/ 	.word	0x00001830
        /*0198*/ 	.word	0x000000ff
        /*019c*/ 	.word	0x00006010
        /*01a0*/ 	.short	0x0100
        /*01a2*/ 	.byte	0x08
	.zero		1


	//   ....[2]....
        /*01a4*/ 	.word	0x00001ac0
        /*01a8*/ 	.word	0x000000ff
        /*01ac*/ 	.word	0x00006000
        /*01b0*/ 	.short	0x010a
        /*01b2*/ 	.byte	0x08
	.zero		1


	//   ....[3]....
        /*01b4*/ 	.word	0x00001c60
        /*01b8*/ 	.word	0x000000ff
        /*01bc*/ 	.word	0x00006010
        /*01c0*/ 	.short	0x010a
        /*01c2*/ 	.byte	0x08
	.zero		1


	//   ....[4]....
        /*01c4*/ 	.word	0x00001e40
        /*01c8*/ 	.word	0x000000ff
        /*01cc*/ 	.word	0x00006000
        /*01d0*/ 	.short	0x010a
        /*01d2*/ 	.byte	0x08
	.zero		1


	//   ....[5]....
        /*01d4*/ 	.word	0x00001fb0
        /*01d8*/ 	.word	0x000000ff
        /*01dc*/ 	.word	0x00006010
        /*01e0*/ 	.short	0x010a
        /*01e2*/ 	.byte	0x08
	.zero		1


	//   ....[6]....
        /*01e4*/ 	.word	0x00002040
        /*01e8*/ 	.word	0x000000ff
        /*01ec*/ 	.word	0x00006000
        /*01f0*/ 	.short	0x0108
        /*01f2*/ 	.byte	0x08
	.zero		1


	//   ....[7]....
        /*01f4*/ 	.word	0x00002050
        /*01f8*/ 	.word	0x000000ff
        /*01fc*/ 	.word	0x00006010
        /*0200*/ 	.short	0x0108
        /*0202*/ 	.byte	0x08
	.zero		1


	//   ....[8]....
        /*0204*/ 	.word	0x00002780
        /*0208*/ 	.word	0x000000ff
        /*020c*/ 	.word	0x00006000
        /*0210*/ 	.short	0x010a
        /*0212*/ 	.byte	0x08
	.zero		1


	//   ....[9]....
        /*0214*/ 	.word	0x000027b0
        /*0218*/ 	.word	0x000000ff
        /*021c*/ 	.word	0x00006010
        /*0220*/ 	.short	0x010a
        /*0222*/ 	.byte	0x08
	.zero		1


	//   ....[10]....
        /*0224*/ 	.word	0x000027e0
        /*0228*/ 	.word	0x000000ff
        /*022c*/ 	.word	0x00006000
        /*0230*/ 	.short	0x010a
        /*0232*/ 	.byte	0x08
	.zero		1


	//   ....[11]....
        /*0234*/ 	.word	0x00002810
        /*0238*/ 	.word	0x000000ff
        /*023c*/ 	.word	0x00006010
        /*0240*/ 	.short	0x010a
        /*0242*/ 	.byte	0x08
	.zero		1


	//----- nvinfo : EIATTR_NUM_MBARRIERS
	.align		4
.L_48:
        /*0244*/ 	.byte	0x03, 0x38
        /*0246*/ 	.short	0x0002


	//----- nvinfo : EIATTR_EXIT_INSTR_OFFSETS
	.align		4
        /*0248*/ 	.byte	0x04, 0x1c
        /*024a*/ 	.short	(.L_50 - .L_49)


	//   ....[0]....
.L_49:
        /*024c*/ 	.word	0x00002770


	//----- nvinfo : EIATTR_REQNTID
	.align		4
.L_50:
        /*0250*/ 	.byte	0x04, 0x10
        /*0252*/ 	.short	(.L_52 - .L_51)
.L_51:
        /*0254*/ 	.word	0x00000080
        /*0258*/ 	.word	0x00000001
        /*025c*/ 	.word	0x00000001


	//----- nvinfo : EIATTR_CRS_STACK_SIZE
	.align		4
.L_52:
        /*0260*/ 	.byte	0x04, 0x1e
        /*0262*/ 	.short	(.L_54 - .L_53)
.L_53:
        /*0264*/ 	.word	0x00000000


	//----- nvinfo : EIATTR_CBANK_PARAM_SIZE
	.align		4
.L_54:
        /*0268*/ 	.byte	0x03, 0x19
        /*026a*/ 	.short	0x0050


	//----- nvinfo : EIATTR_PARAM_CBANK
	.align		4
        /*026c*/ 	.byte	0x04, 0x0a
        /*026e*/ 	.short	(.L_56 - .L_55)
	.align		4
.L_55:
        /*0270*/ 	.word	index@(.nv.constant0.gluon_tcgen05)
        /*0274*/ 	.short	0x0380
        /*0276*/ 	.short	0x0050


	//----- nvinfo : EIATTR_SW_WAR
	.align		4
.L_56:
        /*0278*/ 	.byte	0x04, 0x36
        /*027a*/ 	.short	(.L_58 - .L_57)
.L_57:
        /*027c*/ 	.word	0x00000008
.L_58:


//--------------------- .nv.compat                --------------------------
	.section	.nv.compat,"",@"SHT_CUDA_COMPAT_INFO"
	.align	4
        /*0000*/ 	.byte	0x02, 0x02, 0x02, 0x00, 0x02, 0x05, 0x05, 0x00, 0x02, 0x03, 0x03, 0x00, 0x02, 0x06, 0x01, 0x00


//--------------------- .nv.callgraph             --------------------------
	.section	.nv.callgraph,"",@"SHT_CUDA_CALLGRAPH"
	.align	4
	.sectionentsize	8
	.align		4
        /*0000*/ 	.word	0x00000000
	.align		4
        /*0004*/ 	.word	0xffffffff
	.align		4
        /*0008*/ 	.word	0x00000000
	.align		4
        /*000c*/ 	.word	0xfffffffe
	.align		4
        /*0010*/ 	.word	0x00000000
	.align		4
        /*0014*/ 	.word	0xfffffffd
	.align		4
        /*0018*/ 	.word	0x00000000
	.align		4
        /*001c*/ 	.word	0xfffffffc


//--------------------- .text.gluon_tcgen05       --------------------------
	.section	.text.gluon_tcgen05,"ax",@progbits
	.align	128
        .global         gluon_tcgen05
        .type           gluon_tcgen05,@function
        .size           gluon_tcgen05,(.L_x_73 - gluon_tcgen05)
        .other          gluon_tcgen05,@"STO_CUDA_ENTRY STV_DEFAULT"
gluon_tcgen05:
.text.gluon_tcgen05:
[----:B------:R-:W1:Y:S01]  /*0000*/  LDC R1, c[0x0][0x37c] ;  /* 0x0000df00ff017b82 */ /* 0x000e620000000800 */
[----:B------:R-:W2:Y:S02]  /*0010*/  S2R R0, SR_TID.X ;  /* 0x0000000000007919 */ /* 0x000ea40000002100 */
[----:B--2---:R-:W-:-:S13]  /*0020*/  ISETP.GE.U32.AND P2, PT, R0, 0x20, PT ;  /* 0x000000200000780c */ /* 0x004fda0003f46070 */
[----:B------:R-:W-:Y:S05]  /*0030*/  @P2 BRA `(.L_x_0) ;  /* 0x0000000000b82947 */ /* 0x000fea0003800000 */
[----:B------:R-:W2:Y:S01]  /*0040*/  S2UR UR6, SR_CgaCtaId ;  /* 0x00000000000679c3 */ /* 0x000ea20000008800 */
[----:B------:R-:W-:Y:S01]  /*0050*/  NOP ;  /* 0x0000000000007918 */ /* 0x000fe20000000000 */
[----:B------:R-:W-:Y:S02]  /*0060*/  UMOV UR4, 0x40 ;  /* 0x0000004000047882 */ /* 0x000fe40000000000 */
[----:B--2---:R-:W-:-:S09]  /*0070*/  ULEA UR4, UR6, UR4, 0x18 ;  /* 0x0000000406047291 */ /* 0x004fd2000f8ec0ff */
[----:B------:R-:W2:Y:S01]  /*0080*/  LDS.U8 R2, [UR4] ;  /* 0x00000004ff027984 */ /* 0x000ea20008000000 */
[----:B------:R-:W-:Y:S02]  /*0090*/  UMOV UR4, 0x400 ;  /* 0x0000040000047882 */ /* 0x000fe40000000000 */
[----:B------:R-:W-:Y:S01]  /*00a0*/  ULEA UR4, UR6, UR4, 0x18 ;  /* 0x0000000406047291 */ /* 0x000fe2000f8ec0ff */
[----:B--2---:R-:W-:-:S13]  /*00b0*/  ISETP.NE.AND P0, PT, R2, RZ, PT ;  /* 0x000000ff0200720c */ /* 0x004fda0003f05270 */
[----:B------:R-:W-:Y:S05]  /*00c0*/  @P0 BRA `(.L_x_1) ;  /* 0x00000000007c0947 */ /* 0x000fea0003800000 */
[----:B------:R-:W-:-:S13]  /*00d0*/  ELECT P0, URZ, PT ;  /* 0x0000000000ff782f */ /* 0x000fda0003800000 */
[----:B------:R-:W-:Y:S05]  /*00e0*/  @!P0 BRA `(.L_x_2) ;  /* 0x0000000000848947 */ /* 0x000fea0003800000 */
[----:B------:R-:W-:Y:S01]  /*00f0*/  UMOV UR5, 0x2 ;  /* 0x0000000200057882 */ /* 0x000fe20000000000 */
[----:B------:R-:W-:Y:S02]  /*0100*/  IMAD.MOV.U32 R5, RZ, RZ, 0x1 ;  /* 0x00000001ff057424 */ /* 0x000fe400078e00ff */
[----:B------:R-:W-:Y:S02]  /*0110*/  IMAD.MOV.U32 R3, RZ, RZ, 0x3 ;  /* 0x00000003ff037424 */ /* 0x000fe400078e00ff */
[----:B------:R-:W-:Y:S04]  /*0120*/  DEPBAR.LE SB2, 0x36 ;  /* 0x0000ad800000791a */ /* 0x000fe80000000000 */
[----:B------:R-:W2:Y:S02]  /*0130*/  UTCATOMSWS.FIND_AND_SET.ALIGN UP0, UR5, UR5 ;  /* 0x00000005000575e3 */ /* 0x000ea40008000800 */
[----:B--2---:R-:W-:-:S04]  /*0140*/  PLOP3.LUT P0, PT, PT, PT, UP0, 0x80, 0x8 ;  /* 0x000000000008781c */ /* 0x004fc80003f0f008 */
[----:B------:R-:W-:-:S04]  /*0150*/  SEL R2, RZ, 0xffffffff, !P0 ;  /* 0xffffffffff027807 */ /* 0x000fc80004000000 */
[----:B------:R-:W-:Y:S01]  /*0160*/  ISETP.NE.AND P0, PT, R2, RZ, PT ;  /* 0x000000ff0200720c */ /* 0x000fe20003f05270 */
[----:B------:R-:W-:-:S12]  /*0170*/  IMAD.U32 R2, RZ, RZ, UR5 ;  /* 0x00000005ff027e24 */ /* 0x000fd8000f8e00ff */
[----:B------:R-:W-:Y:S05]  /*0180*/  @P0 BRA `(.L_x_3) ;  /* 0x0000000000240947 */ /* 0x000fea0003800000 */
.L_x_4:
[----:B------:R-:W-:Y:S05]  /*0190*/  NANOSLEEP 0x64 ;  /* 0x000000640000795d */ /* 0x000fea0003800000 */
[----:B------:R-:W-:-:S05]  /*01a0*/  UMOV UR5, 0x2 ;  /* 0x0000000200057882 */ /* 0x000fca0000000000 */
[----:B------:R-:W-:Y:S04]  /*01b0*/  DEPBAR.LE SB2, 0x36 ;  /* 0x0000ad800000791a */ /* 0x000fe80000000000 */
[----:B------:R-:W2:Y:S02]  /*01c0*/  UTCATOMSWS.FIND_AND_SET.ALIGN UP0, UR5, UR5 ;  /* 0x00000005000575e3 */ /* 0x000ea40008000800 */
[----:B--2---:R-:W-:-:S04]  /*01d0*/  PLOP3.LUT P0, PT, PT, PT, UP0, 0x80, 0x8 ;  /* 0x000000000008781c */ /* 0x004fc80003f0f008 */
[----:B------:R-:W-:-:S04]  /*01e0*/  SEL R2, RZ, 0xffffffff, !P0 ;  /* 0xffffffffff027807 */ /* 0x000fc80004000000 */
[----:B------:R-:W-:Y:S01]  /*01f0*/  ISETP.NE.AND P0, PT, R2, RZ, PT ;  /* 0x000000ff0200720c */ /* 0x000fe20003f05270 */
[----:B------:R-:W-:-:S12]  /*0200*/  IMAD.U32 R2, RZ, RZ, UR5 ;  /* 0x00000005ff027e24 */ /* 0x000fd8000f8e00ff */
[----:B------:R-:W-:Y:S05]  /*0210*/  @!P0 BRA `(.L_x_4) ;  /* 0xfffffffc00dc8947 */ /* 0x000fea000383ffff */
.L_x_3:
[C---:B------:R-:W-:Y:S01]  /*0220*/  VIADD R4, R2.reuse, 0x10 ;  /* 0x0000001002047836 */ /* 0x040fe20000000000 */
[----:B------:R-:W-:Y:S01]  /*0230*/  UMOV UR5, 0x50 ;  /* 0x0000005000057882 */ /* 0x000fe20000000000 */
[----:B------:R-:W-:Y:S01]  /*0240*/  SHF.L.U32 R3, R3, R2, RZ ;  /* 0x0000000203037219 */ /* 0x000fe200000006ff */
[----:B------:R-:W-:Y:S01]  /*0250*/  ULEA UR5, UR6, UR5, 0x18 ;  /* 0x0000000506057291 */ /* 0x000fe2000f8ec0ff */
[----:B------:R-:W-:Y:S01]  /*0260*/  IMAD.SHL.U32 R2, R2, 0x20, RZ ;  /* 0x0000002002027824 */ /* 0x000fe200078e00ff */
[----:B------:R-:W-:-:S04]  /*0270*/  SHF.L.U32 R4, R5, R4, RZ ;  /* 0x0000000405047219 */ /* 0x000fc800000006ff */
[----:B------:R-:W-:-:S05]  /*0280*/  LOP3.LUT R3, R4, R3, RZ, 0xfc, !PT ;  /* 0x0000000304037212 */ /* 0x000fca00078efcff */
[----:B------:R2:W-:Y:S04]  /*0290*/  ATOMS.OR RZ, [UR5], R3 ;  /* 0x00000003ffff798c */ /* 0x0005e8000b000005 */
[----:B------:R2:W-:Y:S01]  /*02a0*/  STS [UR4], R2 ;  /* 0x00000002ff007988 */ /* 0x0005e20008000804 */
[----:B------:R-:W-:Y:S05]  /*02b0*/  BRA `(.L_x_2) ;  /* 0x0000000000107947 */ /* 0x000fea0003800000 */
.L_x_1:
[----:B------:R-:W-:Y:S01]  /*02c0*/  IMAD.MOV.U32 R3, RZ, RZ, -0x1 ;  /* 0xffffffffff037424 */ /* 0x000fe200078e00ff */
[----:B------:R-:W-:-:S04]  /*02d0*/  MOV R2, 0x300 ;  /* 0x0000030000027802 */ /* 0x000fc80000000f00 */
[----:B------:R2:W-:Y:S03]  /*02e0*/  STS [UR4], R3 ;  /* 0x00000003ff007988 */ /* 0x0005e60008000804 */
[----:B-12---:R-:W-:Y:S05]  /*02f0*/  CALL.REL.NOINC `($__internal_1_$__cuda_sm10x_tcgen05_guardrail_trap_phase_invalid_during_alloc) ;  /* 0x00000024005c7944 */ /* 0x006fea0003c00000 */
.L_x_2:
[----:B------:R-:W-:Y:S05]  /*0300*/  WARPSYNC.ALL ;  /* 0x0000000000007948 */ /* 0x000fea0003800000 */
[----:B------:R-:W-:Y:S01]  /*0310*/  NOP ;  /* 0x0000000000007918 */ /* 0x000fe20000000000 */
.L_x_0:
[----:B------:R-:W3:Y:S08]  /*0320*/  S2UR UR4, SR_CgaCtaId ;  /* 0x00000000000479c3 */ /* 0x000ef00000008800 */
[----:B------:R-:W-:Y:S01]  /*0330*/  BAR.SYNC.DEFER_BLOCKING 0x0 ;  /* 0x0000000000007b1d */ /* 0x000fe20000010000 */
[----:B------:R-:W-:-:S05]  /*0340*/  LOP3.LUT R68, R0, 0x7f, RZ, 0xc0, !PT ;  /* 0x0000007f00447812 */ /* 0x000fca00078ec0ff */
[----:B------:R-:W-:Y:S02]  /*0350*/  UMOV UR8, 0x400 ;  /* 0x0000040000087882 */ /* 0x000fe40000000000 */
[----:B--2---:R-:W2:Y:S08]  /*0360*/  LDC R3, c[0x0][0x398] ;  /* 0x0000e600ff037b82 */ /* 0x004eb00000000800 */
[----:B------:R-:W4:Y:S01]  /*0370*/  LDC R10, c[0x0][0x3a0] ;  /* 0x0000e800ff0a7b82 */ /* 0x000f220000000800 */
[----:B---3--:R-:W-:-:S07]  /*0380*/  ULEA UR8, UR4, UR8, 0x18 ;  /* 0x0000000804087291 */ /* 0x008fce000f8ec0ff */
[----:B------:R-:W3:Y:S02]  /*0390*/  S2UR UR9, SR_CTAID.Y ;  /* 0x00000000000979c3 */ /* 0x000ee40000002600 */
[----:B------:R-:W5:Y:S06]  /*03a0*/  LDS R4, [UR8] ;  /* 0x00000008ff047984 */ /* 0x000f6c0008000800 */
[----:B------:R-:W-:Y:S06]  /*03b0*/  BAR.SYNC.DEFER_BLOCKING 0x0 ;  /* 0x0000000000007b1d */ /* 0x000fec0000010000 */
[----:B------:R-:W-:Y:S05]  /*03c0*/  @P2 BRA `(.L_x_5) ;  /* 0x0000000000182947 */ /* 0x000fea0003800000 */
[----:B------:R-:W-:Y:S01]  /*03d0*/  ELECT P0, URZ, PT ;  /* 0x0000000000ff782f */ /* 0x000fe20003800000 */
[----:B------:R-:W-:Y:S01]  /*03e0*/  IMAD.MOV.U32 R2, RZ, RZ, 0x1 ;  /* 0x00000001ff027424 */ /* 0x000fe200078e00ff */
[----:B------:R-:W-:Y:S01]  /*03f0*/  UMOV UR5, 0x40 ;  /* 0x0000004000057882 */ /* 0x000fe20000000000 */
[----:B------:R-:W-:Y:S01]  /*0400*/  UVIRTCOUNT.DEALLOC.SMPOOL 0x80 ;  /* 0x000000800000784c */ /* 0x000fe20000000000 */
[----:B------:R-:W-:-:S09]  /*0410*/  ULEA UR5, UR4, UR5, 0x18 ;  /* 0x0000000504057291 */ /* 0x000fd2000f8ec0ff */
[----:B------:R5:W-:Y:S03]  /*0420*/  @P0 STS.U8 [UR5], R2 ;  /* 0x00000002ff000988 */ /* 0x000be60008000005 */
.L_x_5:
[----:B------:R-:W5:Y:S01]  /*0430*/  S2UR UR4, SR_CTAID.Z ;  /* 0x00000000000479c3 */ /* 0x000f620000002700 */
[----:B------:R-:W4:Y:S01]  /*0440*/  LDCU UR5, c[0x0][0x370] ;  /* 0x00006e00ff0577ac */ /* 0x000f220008000800 */
[C---:B------:R-:W-:Y:S01]  /*0450*/  ISETP.GE.U32.AND P0, PT, R68.reuse, 0x20, PT ;  /* 0x000000204400780c */ /* 0x040fe20003f06070 */
[----:B--2--5:R-:W-:Y:S01]  /*0460*/  VIADD R2, R3, 0xffffffff ;  /* 0xffffffff03027836 */ /* 0x024fe20000000000 */
[C---:B------:R-:W-:Y:S01]  /*0470*/  ISETP.NE.U32.AND P3, PT, R68.reuse, RZ, PT ;  /* 0x000000ff4400720c */ /* 0x040fe20003f65070 */
[----:B------:R-:W2:Y:S01]  /*0480*/  LDCU UR6, c[0x0][0x374] ;  /* 0x00006e80ff0677ac */ /* 0x000ea20008000800 */
[----:B------:R-:W-:Y:S01]  /*0490*/  LEA R11, R68, UR8, 0x2 ;  /* 0x00000008440b7c11 */ /* 0x000fe2000f8e10ff */
[----:B----4-:R-:W-:Y:S01]  /*04a0*/  VIADD R12, R10, 0xffffffff ;  /* 0xffffffff0a0c7836 */ /* 0x010fe20000000000 */
[----:B------:R-:W4:Y:S01]  /*04b0*/  S2UR UR11, SR_CTAID.X ;  /* 0x00000000000b79c3 */ /* 0x000f220000002500 */
[----:B------:R-:W5:Y:S01]  /*04c0*/  LDCU.64 UR14, c[0x0][0x3c0] ;  /* 0x00007800ff0e77ac */ /* 0x000f620008000a00 */
[----:B------:R-:W-:Y:S01]  /*04d0*/  R2UR UR25, R4 ;  /* 0x00000000041972ca */ /* 0x000fe200000e0000 */
[----:B------:R-:W-:Y:S04]  /*04e0*/  BSSY.RECONVERGENT B0, `(.L_x_6) ;  /* 0x0000011000007945 */ /* 0x000fe80003800200 */
[----:B------:R3:W-:Y:S01]  /*04f0*/  @!P0 STS [R11], RZ ;  /* 0x000000ff0b008388 */ /* 0x0007e20000000800 */
[----:B------:R-:W-:-:S03]  /*0500*/  NOP ;  /* 0x0000000000007918 */ /* 0x000fc60000000000 */
[----:B------:R3:W-:Y:S02]  /*0510*/  @!P3 STS [UR8+0x24], R2 ;  /* 0x00002402ff00b988 */ /* 0x0007e40008000808 */
[----:B--23--:R-:W-:Y:S02]  /*0520*/  UIMAD UR4, UR4, UR6, UR9 ;  /* 0x00000006040472a4 */ /* 0x00cfe4000f8e0209 */
[----:B------:R2:W-:Y:S02]  /*0530*/  @!P3 STS [UR8+0x20], R12 ;  /* 0x0000200cff00b988 */ /* 0x0005e40008000808 */
[----:B----4-:R-:W-:-:S04]  /*0540*/  UIMAD UR4, UR4, UR5, UR11 ;  /* 0x00000005040472a4 */ /* 0x010fc8000f8e020b */
[----:B------:R-:W-:-:S04]  /*0550*/  UIMAD UR4, UR4, 0x180, URZ ;  /* 0x00000180040478a4 */ /* 0x000fc8000f8e02ff */
[----:B-----5:R-:W-:-:S04]  /*0560*/  UIADD3 UR6, UP0, UPT, UR4, UR14, URZ ;  /* 0x0000000e04067290 */ /* 0x020fc8000ff1e0ff */
[----:B------:R-:W-:Y:S01]  /*0570*/  ULEA.HI.X.SX32 UR7, UR4, UR15, 0x1, UP0 ;  /* 0x0000000f04077291 */ /* 0x000fe200080f0eff */
[----:B--2---:R-:W-:Y:S11]  /*0580*/  @P3 BRA `(.L_x_7) ;  /* 0x0000000000183947 */ /* 0x004ff60003800000 */
[----:B------:R-:W2:Y:S01]  /*0590*/  LDS R3, [UR8+0x8] ;  /* 0x00000808ff037984 */ /* 0x000ea20008000800 */
[----:B------:R-:W3:Y:S01]  /*05a0*/  LDC.64 R6, c[0x0][0x380] ;  /* 0x0000e000ff067b82 */ /* 0x000ee20000000a00 */
[----:B------:R-:W-:Y:S02]  /*05b0*/  IMAD.MOV.U32 R4, RZ, RZ, 0x70 ;  /* 0x00000070ff047424 */ /* 0x000fe400078e00ff */
[----:B---3--:R3:W-:Y:S03]  /*05c0*/  STS.64 [UR8], R6 ;  /* 0x00000006ff007988 */ /* 0x0087e60008000a08 */
[----:B--2---:R-:W-:-:S05]  /*05d0*/  LOP3.LUT R3, R3, 0x10, R4, 0xd8, !PT ;  /* 0x0000001003037812 */ /* 0x004fca00078ed804 */
[----:B------:R3:W-:Y:S02]  /*05e0*/  STS [UR8+0x8], R3 ;  /* 0x00000803ff007988 */ /* 0x0007e40008000808 */
.L_x_7:
[----:B------:R-:W-:Y:S05]  /*05f0*/  BSYNC.RECONVERGENT B0 ;  /* 0x0000000000007941 */ /* 0x000fea0003800200 */
.L_x_6:
[----:B------:R-:W-:Y:S04]  /*0600*/  BSSY.RECONVERGENT B0, `(.L_x_8) ;  /* 0x000000a000007945 */ /* 0x000fe80003800200 */
[----:B------:R-:W-:Y:S05]  /*0610*/  @P3 BRA `(.L_x_9) ;  /* 0x0000000000203947 */ /* 0x000fea0003800000 */
[----:B---3--:R-:W2:Y:S01]  /*0620*/  LDS R3, [UR8+0x34] ;  /* 0x00003408ff037984 */ /* 0x008ea20008000800 */
[----:B------:R-:W-:Y:S02]  /*0630*/  IMAD.MOV.U32 R4, RZ, RZ, 0x3f000000 ;  /* 0x3f000000ff047424 */ /* 0x000fe400078e00ff */
[----:B------:R-:W-:Y:S01]  /*0640*/  @!P3 IMAD.MOV.U32 R5, RZ, RZ, 0x7f ;  /* 0x0000007fff05b424 */ /* 0x000fe200078e00ff */
[----:B------:R-:W3:Y:S02]  /*0650*/  @!P3 LDS R6, [UR8+0x38] ;  /* 0x00003808ff06b984 */ /* 0x000ee40008000800 */
[----:B--2---:R-:W-:Y:S02]  /*0660*/  LOP3.LUT R3, R3, 0xff000000, R4, 0xb8, !PT ;  /* 0xff00000003037812 */ /* 0x004fe400078eb804 */
[----:B---3--:R-:W-:-:S03]  /*0670*/  @!P3 LOP3.LUT R4, R6, 0xff, R5, 0xb8, !PT ;  /* 0x000000ff0604b812 */ /* 0x008fc600078eb805 */
[----:B------:R2:W-:Y:S04]  /*0680*/  STS [UR8+0x34], R3 ;  /* 0x00003403ff007988 */ /* 0x0005e80008000808 */
[----:B------:R2:W-:Y:S02]  /*0690*/  @!P3 STS [UR8+0x38], R4 ;  /* 0x00003804ff00b988 */ /* 0x0005e40008000808 */
.L_x_9:
[----:B------:R-:W-:Y:S05]  /*06a0*/  BSYNC.RECONVERGENT B0 ;  /* 0x0000000000007941 */ /* 0x000fea0003800200 */
.L_x_8:
[----:B------:R-:W-:Y:S04]  /*06b0*/  BSSY.RECONVERGENT B0, `(.L_x_10) ;  /* 0x000000e000007945 */ /* 0x000fe80003800200 */
[----:B------:R-:W-:Y:S05]  /*06c0*/  @P3 BRA `(.L_x_11) ;  /* 0x0000000000303947 */ /* 0x000fea0003800000 */
[----:B--2---:R-:W2:Y:S01]  /*06d0*/  LDS R4, [UR8+0x34] ;  /* 0x00003408ff047984 */ /* 0x004ea20008000800 */
[----:B------:R-:W4:Y:S03]  /*06e0*/  LDC.64 R8, c[0x0][0x3a8] ;  /* 0x0000ea00ff087b82 */ /* 0x000f260000000a00 */
[----:B---3--:R-:W3:Y:S01]  /*06f0*/  LDS R3, [UR8+0x1c] ;  /* 0x00001c08ff037984 */ /* 0x008ee20008000800 */
[C---:B----4-:R-:W-:Y:S01]  /*0700*/  SHF.L.U64.HI R6, R8.reuse, 0x1, R9 ;  /* 0x0000000108067819 */ /* 0x050fe20000010209 */
[----:B------:R-:W-:-:S03]  /*0710*/  IMAD.SHL.U32 R5, R8, 0x2, RZ ;  /* 0x0000000208057824 */ /* 0x000fc600078e00ff */
[--C-:B------:R-:W-:Y:S02]  /*0720*/  SHF.R.U32.HI R8, RZ, 0x4, R6.reuse ;  /* 0x00000004ff087819 */ /* 0x100fe40000011606 */
[----:B------:R-:W-:-:S05]  /*0730*/  SHF.R.U64 R5, R5, 0x4, R6 ;  /* 0x0000000405057819 */ /* 0x000fca0000001206 */
[----:B------:R4:W-:Y:S01]  /*0740*/  STS [UR8+0xc], R5 ;  /* 0x00000c05ff007988 */ /* 0x0009e20008000808 */
[----:B--2---:R-:W-:Y:S02]  /*0750*/  LOP3.LUT R4, R4, 0x7, RZ, 0xb8, !PT ;  /* 0x0000000704047812 */ /* 0x004fe400078eb8ff */
[----:B---3--:R-:W-:-:S03]  /*0760*/  LOP3.LUT R3, R3, 0xf, R8, 0xb8, !PT ;  /* 0x0000000f03037812 */ /* 0x008fc600078eb808 */
[----:B------:R4:W-:Y:S04]  /*0770*/  STS [UR8+0x34], R4 ;  /* 0x00003404ff007988 */ /* 0x0009e80008000808 */
[----:B------:R4:W-:Y:S02]  /*0780*/  STS [UR8+0x1c], R3 ;  /* 0x00001c03ff007988 */ /* 0x0009e40008000808 */
.L_x_11:
[----:B------:R-:W-:Y:S05]  /*0790*/  BSYNC.RECONVERGENT B0 ;  /* 0x0000000000007941 */ /* 0x000fea0003800200 */
.L_x_10:
[----:B------:R-:W-:Y:S04]  /*07a0*/  BSSY.RECONVERGENT B1, `(.L_x_12) ;  /* 0x000001a000017945 */ /* 0x000fe80003800200 */
[----:B------:R-:W-:Y:S04]  /*07b0*/  BSSY.RELIABLE B0, `(.L_x_13) ;  /* 0x0000015000007945 */ /* 0x000fe80003800100 */
[----:B------:R-:W-:Y:S05]  /*07c0*/  @P3 BRA `(.L_x_14) ;  /* 0x0000000000203947 */ /* 0x000fea0003800000 */
[----:B--234-:R-:W2:Y:S02]  /*07d0*/  LDS R3, [UR8+0x34] ;  /* 0x00003408ff037984 */ /* 0x01cea40008000800 */
[----:B--2---:R-:W-:-:S05]  /*07e0*/  LOP3.LUT R3, R3, 0x38, RZ, 0xb8, !PT ;  /* 0x0000003803037812 */ /* 0x004fca00078eb8ff */
[----:B------:R2:W-:Y:S01]  /*07f0*/  STS [UR8+0x34], R3 ;  /* 0x00003403ff007988 */ /* 0x0005e20008000808 */
[----:B------:R-:W-:Y:S05]  /*0800*/  @P3 BRA `(.L_x_15) ;  /* 0x0000000000203947 */ /* 0x000fea0003800000 */
[----:B--2---:R-:W2:Y:S01]  /*0810*/  LDS R3, [UR8+0x8] ;  /* 0x00000808ff037984 */ /* 0x004ea20008000800 */
[----:B------:R-:W-:-:S05]  /*0820*/  IMAD.MOV.U32 R4, RZ, RZ, 0x780 ;  /* 0x00000780ff047424 */ /* 0x000fca00078e00ff */
[----:B--2---:R-:W-:-:S05]  /*0830*/  LOP3.LUT R3, R3, 0x300, R4, 0xd8, !PT ;  /* 0x0000030003037812 */ /* 0x004fca00078ed804 */
[----:B------:R5:W-:Y:S02]  /*0840*/  STS [UR8+0x8], R3 ;  /* 0x00000803ff007988 */ /* 0x000be40008000808 */
.L_x_14:
[----:B------:R-:W-:Y:S05]  /*0850*/  @P3 BRA `(.L_x_16) ;  /* 0x0000000000283947 */ /* 0x000fea0003800000 */
[----:B--2345:R-:W2:Y:S02]  /*0860*/  LDS R3, [UR8+0x8] ;  /* 0x00000808ff037984 */ /* 0x03cea40008000800 */
[----:B--2---:R-:W-:-:S05]  /*0870*/  LOP3.LUT R3, R3, 0x1800, RZ, 0xb8, !PT ;  /* 0x0000180003037812 */ /* 0x004fca00078eb8ff */
[----:B------:R3:W-:Y:S02]  /*0880*/  STS [UR8+0x8], R3 ;  /* 0x00000803ff007988 */ /* 0x0007e40008000808 */
.L_x_15:
[----:B------:R-:W-:Y:S05]  /*0890*/  @P3 BREAK.RELIABLE B0 ;  /* 0x0000000000003942 */ /* 0x000fea0003800100 */
[----:B------:R-:W-:Y:S05]  /*08a0*/  @P3 BRA `(.L_x_17) ;  /* 0x0000000000243947 */ /* 0x000fea0003800000 */
[----:B------:R-:W4:Y:S01]  /*08b0*/  LDS R4, [UR8+0x8] ;  /* 0x00000808ff047984 */ /* 0x000f220008000800 */
[----:B--23--:R-:W-:-:S05]  /*08c0*/  IMAD.MOV.U32 R3, RZ, RZ, 0x6000 ;  /* 0x00006000ff037424 */ /* 0x00cfca00078e00ff */
[----:B----4-:R-:W-:-:S04]  /*08d0*/  LOP3.LUT R3, R4, 0x6000, R3, 0xd8, !PT ;  /* 0x0000600004037812 */ /* 0x010fc800078ed803 */
[----:B------:R-:W-:-:S05]  /*08e0*/  LOP3.LUT R3, R3, 0x400000, RZ, 0xb8, !PT ;  /* 0x0040000003037812 */ /* 0x000fca00078eb8ff */
[----:B------:R2:W-:Y:S02]  /*08f0*/  STS [UR8+0x8], R3 ;  /* 0x00000803ff007988 */ /* 0x0005e40008000808 */
.L_x_16:
[----:B------:R-:W-:Y:S05]  /*0900*/  BSYNC.RELIABLE B0 ;  /* 0x0000000000007941 */ /* 0x000fea0003800100 */
.L_x_13:
[----:B--2345:R-:W2:Y:S02]  /*0910*/  @!P3 LDS R3, [UR8+0x8] ;  /* 0x00000808ff03b984 */ /* 0x03cea40008000800 */
[----:B--2---:R-:W-:-:S05]  /*0920*/  @!P3 LOP3.LUT R3, R3, 0x8000, RZ, 0xb8, !PT ;  /* 0x000080000303b812 */ /* 0x004fca00078eb8ff */
[----:B------:R4:W-:Y:S02]  /*0930*/  @!P3 STS [UR8+0x8], R3 ;  /* 0x00000803ff00b988 */ /* 0x0009e40008000808 */
.L_x_17:
[----:B------:R-:W-:Y:S05]  /*0940*/  BSYNC.RECONVERGENT B1 ;  /* 0x0000000000017941 */ /* 0x000fea0003800200 */
.L_x_12:
[----:B------:R-:W-:Y:S05]  /*0950*/  WARPSYNC.ALL ;  /* 0x0000000000007948 */ /* 0x000fea0003800000 */
[----:B------:R-:W-:Y:S01]  /*0960*/  NOP ;  /* 0x0000000000007918 */ /* 0x000fe20000000000 */
[----:B------:R-:W-:Y:S05]  /*0970*/  @P0 BRA `(.L_x_18) ;  /* 0x0000000000300947 */ /* 0x000fea0003800000 */
[----:B--234-:R-:W2:Y:S01]  /*0980*/  S2R R3, SR_LANEID ;  /* 0x0000000000037919 */ /* 0x01cea20000000000 */
[----:B------:R-:W-:Y:S05]  /*0990*/  WARPSYNC.ALL ;  /* 0x0000000000007948 */ /* 0x000fea0003800000 */
[----:B------:R-:W-:Y:S01]  /*09a0*/  NOP ;  /* 0x0000000000007918 */ /* 0x000fe20000000000 */
[----:B--2---:R-:W-:-:S05]  /*09b0*/  IMAD.SHL.U32 R3, R3, 0x4, RZ ;  /* 0x0000000403037824 */ /* 0x004fca00078e00ff */
[----:B------:R-:W2:Y:S01]  /*09c0*/  LDS R7, [R3+UR8] ;  /* 0x0000000803077984 */ /* 0x000ea20008000800 */
[----:B------:R-:W-:-:S05]  /*09d0*/  IADD3 R4, P1, PT, R3, UR6, RZ ;  /* 0x0000000603047c10 */ /* 0x000fca000ff3e0ff */
[----:B------:R-:W-:-:S05]  /*09e0*/  IMAD.X R5, RZ, RZ, UR7, P1 ;  /* 0x00000007ff057e24 */ /* 0x000fca00088e06ff */
[----:B--2---:R5:W2:Y:S01]  /*09f0*/  ATOMG.E.EXCH.STRONG.GPU PT, RZ, [R4], R7 ;  /* 0x0000000704ff73a8 */ /* 0x004aa200041ee100 */
[----:B------:R-:W-:-:S04]  /*0a00*/  DEPBAR {5,4,3,2,1,0} ;  /* 0x0000003f0000791a */ /* 0x000fc80000000000 */
[----:B------:R-:W3:Y:S02]  /*0a10*/  CCTL.E.C.LDCU.IV.DEEP [UR6] ;  /* 0x0000000006007540 */ /* 0x000ee40009c08000 */
[----:B---3--:R5:W-:Y:S01]  /*0a20*/  UTMACCTL.IV [UR6] ;  /* 0x00000000060079b9 */ /* 0x008be20008000000 */
[----:B------:R-:W-:Y:S01]  /*0a30*/  NOP ;  /* 0x0000000000007918 */ /* 0x000fe20000000000 */
.L_x_18:
[----:B------:R-:W-:Y:S05]  /*0a40*/  @P0 BRA `(.L_x_19) ;  /* 0x00000000000c0947 */ /* 0x000fea0003800000 */
[----:B------:R0:W-:Y:S01]  /*0a50*/  UTMACMDFLUSH ;  /* 0x00000000000079b7 */ /* 0x0001e20000000000 */
[----:B------:R-:W-:Y:S05]  /*0a60*/  @P0 BRA `(.L_x_19) ;  /* 0x0000000000040947 */ /* 0x000fea0003800000 */
[----:B------:R-:W-:-:S04]  /*0a70*/  DEPBAR.LE SB0, 0x0 ;  /* 0x000080000000791a */ /* 0x000fc80000000000 */
.L_x_19:
[----:B------:R-:W-:Y:S05]  /*0a80*/  WARPSYNC.ALL ;  /* 0x0000000000007948 */ /* 0x000fea0003800000 */
[----:B------:R-:W-:Y:S01]  /*0a90*/  NOP ;  /* 0x0000000000007918 */ /* 0x000fe20000000000 */
[----:B--2---:R-:W-:Y:S06]  /*0aa0*/  BAR.SYNC.DEFER_BLOCKING 0x0 ;  /* 0x0000000000007b1d */ /* 0x004fec0000010000 */
[----:B------:R-:W-:Y:S02]  /*0ab0*/  BSSY.RECONVERGENT B1, `(.L_x_20) ;  /* 0x000000b000017945 */ /* 0x000fe40003800200 */
[----:B------:R-:W-:Y:S06]  /*0ac0*/  BAR.SYNC.DEFER_BLOCKING 0x0 ;  /* 0x0000000000007b1d */ /* 0x000fec0000010000 */
[----:B------:R2:W-:Y:S01]  /*0ad0*/  @!P0 STS [R11], RZ ;  /* 0x000000ff0b008388 */ /* 0x0005e20000000800 */
[----:B------:R-:W-:Y:S01]  /*0ae0*/  NOP ;  /* 0x0000000000007918 */ /* 0x000fe20000000000 */
[----:B------:R-:W-:Y:S05]  /*0af0*/  @P3 BRA `(.L_x_21) ;  /* 0x0000000000183947 */ /* 0x000fea0003800000 */
[----:B---34-:R-:W3:Y:S01]  /*0b00*/  LDS R3, [UR8+0x8] ;  /* 0x00000808ff037984 */ /* 0x018ee20008000800 */
[----:B-----5:R-:W4:Y:S01]  /*0b10*/  LDC.64 R6, c[0x0][0x388] ;  /* 0x0000e200ff067b82 */ /* 0x020f220000000a00 */
[----:B------:R-:W-:Y:S02]  /*0b20*/  IMAD.MOV.U32 R4, RZ, RZ, 0x70 ;  /* 0x00000070ff047424 */ /* 0x000fe400078e00ff */
[----:B----4-:R4:W-:Y:S03]  /*0b30*/  STS.64 [UR8], R6 ;  /* 0x00000006ff007988 */ /* 0x0109e60008000a08 */
[----:B---3--:R-:W-:-:S05]  /*0b40*/  LOP3.LUT R3, R3, 0x10, R4, 0xd8, !PT ;  /* 0x0000001003037812 */ /* 0x008fca00078ed804 */
[----:B------:R4:W-:Y:S02]  /*0b50*/  STS [UR8+0x8], R3 ;  /* 0x00000803ff007988 */ /* 0x0009e40008000808 */
.L_x_21:
[----:B-----5:R-:W-:Y:S05]  /*0b60*/  BSYNC.RECONVERGENT B1 ;  /* 0x0000000000017941 */ /* 0x020fea0003800200 */
.L_x_20:
[----:B------:R-:W-:Y:S04]  /*0b70*/  BSSY.RECONVERGENT B2, `(.L_x_22) ;  /* 0x000000f000027945 */ /* 0x000fe80003800200 */
[----:B------:R-:W-:Y:S04]  /*0b80*/  BSSY.RELIABLE B1, `(.L_x_23) ;  /* 0x000000c000017945 */ /* 0x000fe80003800100 */
[----:B------:R-:W-:Y:S05]  /*0b90*/  @P3 BRA `(.L_x_24) ;  /* 0x0000000000283947 */ /* 0x000fea0003800000 */
[----:B---34-:R-:W3:Y:S01]  /*0ba0*/  LDS R3, [UR8+0x34] ;  /* 0x00003408ff037984 */ /* 0x018ee20008000800 */
[----:B------:R-:W-:Y:S01]  /*0bb0*/  IMAD.MOV.U32 R4, RZ, RZ, 0x3f000000 ;  /* 0x3f000000ff047424 */ /* 0x000fe200078e00ff */
[----:B------:R-:W-:Y:S05]  /*0bc0*/  @P3 BREAK.RELIABLE B1 ;  /* 0x0000000000013942 */ /* 0x000fea0003800100 */
[----:B---3--:R-:W-:-:S05]  /*0bd0*/  LOP3.LUT R3, R3, 0xff000000, R4, 0xb8, !PT ;  /* 0xff00000003037812 */ /* 0x008fca00078eb804 */
[----:B------:R3:W-:Y:S01]  /*0be0*/  STS [UR8+0x34], R3 ;  /* 0x00003403ff007988 */ /* 0x0007e20008000808 */
[----:B------:R-:W-:Y:S05]  /*0bf0*/  @P3 BRA `(.L_x_25) ;  /* 0x0000000000183947 */ /* 0x000fea0003800000 */
[----:B------:R-:W4:Y:S01]  /*0c00*/  LDS R4, [UR8+0x38] ;  /* 0x00003808ff047984 */ /* 0x000f220008000800 */
[----:B---3--:R-:W-:-:S05]  /*0c10*/  IMAD.MOV.U32 R3, RZ, RZ, 0x3f ;  /* 0x0000003fff037424 */ /* 0x008fca00078e00ff */
[----:B----4-:R-:W-:-:S05]  /*0c20*/  LOP3.LUT R3, R4, 0xff, R3, 0xb8, !PT ;  /* 0x000000ff04037812 */ /* 0x010fca00078eb803 */
[----:B------:R5:W-:Y:S02]  /*0c30*/  STS [UR8+0x38], R3 ;  /* 0x00003803ff007988 */ /* 0x000be40008000808 */
.L_x_24:
[----:B------:R-:W-:Y:S05]  /*0c40*/  BSYNC.RELIABLE B1 ;  /* 0x0000000000017941 */ /* 0x000fea0003800100 */
.L_x_23:
[----:B------:R2:W-:Y:S02]  /*0c50*/  @!P3 STS [UR8+0x20], R12 ;  /* 0x0000200cff00b988 */ /* 0x0005e40008000808 */
.L_x_25:
[----:B------:R-:W-:Y:S05]  /*0c60*/  BSYNC.RECONVERGENT B2 ;  /* 0x0000000000027941 */ /* 0x000fea0003800200 */
.L_x_22:
[----:B------:R-:W-:Y:S05]  /*0c70*/  WARPSYNC.ALL ;  /* 0x0000000000007948 */ /* 0x000fea0003800000 */
[----:B------:R-:W-:Y:S01]  /*0c80*/  NOP ;  /* 0x0000000000007918 */ /* 0x000fe20000000000 */
[----:B---345:R-:W3:Y:S01]  /*0c90*/  LDC R3, c[0x0][0x39c] ;  /* 0x0000e700ff037b82 */ /* 0x038ee20000000800 */
[----:B------:R-:W-:Y:S01]  /*0ca0*/  BSSY.RECONVERGENT B2, `(.L_x_26) ;  /* 0x0000010000027945 */ /* 0x000fe20003800200 */
[----:B---3--:R-:W-:-:S05]  /*0cb0*/  VIADD R3, R3, 0xffffffff ;  /* 0xffffffff03037836 */ /* 0x008fca0000000000 */
[----:B------:R3:W-:Y:S01]  /*0cc0*/  @!P3 STS [UR8+0x24], R3 ;  /* 0x00002403ff00b988 */ /* 0x0007e20008000808 */
[----:B------:R-:W-:Y:S05]  /*0cd0*/  @P3 BRA `(.L_x_27) ;  /* 0x0000000000303947 */ /* 0x000fea0003800000 */
[----:B------:R-:W4:Y:S01]  /*0ce0*/  LDS R5, [UR8+0x34] ;  /* 0x00003408ff057984 */ /* 0x000f220008000800 */
[----:B------:R-:W5:Y:S03]  /*0cf0*/  LDC.64 R6, c[0x0][0x3b0] ;  /* 0x0000ec00ff067b82 */ /* 0x000f660000000a00 */
[----:B------:R-:W2:Y:S01]  /*0d00*/  LDS R4, [UR8+0x1c] ;  /* 0x00001c08ff047984 */ /* 0x000ea20008000800 */
[C---:B-----5:R-:W-:Y:S01]  /*0d10*/  SHF.L.U64.HI R7, R6.reuse, 0x1, R7 ;  /* 0x0000000106077819 */ /* 0x060fe20000010207 */
[----:B------:R-:W-:-:S03]  /*0d20*/  IMAD.SHL.U32 R6, R6, 0x2, RZ ;  /* 0x0000000206067824 */ /* 0x000fc600078e00ff */
[--C-:B------:R-:W-:Y:S02]  /*0d30*/  SHF.R.U32.HI R9, RZ, 0x4, R7.reuse ;  /* 0x00000004ff097819 */ /* 0x100fe40000011607 */
[----:B------:R-:W-:-:S05]  /*0d40*/  SHF.R.U64 R6, R6, 0x4, R7 ;  /* 0x0000000406067819 */ /* 0x000fca0000001207 */
[----:B------:R5:W-:Y:S01]  /*0d50*/  STS [UR8+0xc], R6 ;  /* 0x00000c06ff007988 */ /* 0x000be20008000808 */
[----:B----4-:R-:W-:Y:S02]  /*0d60*/  LOP3.LUT R5, R5, 0x7, RZ, 0xb8, !PT ;  /* 0x0000000705057812 */ /* 0x010fe400078eb8ff */
[----:B--2---:R-:W-:-:S03]  /*0d70*/  LOP3.LUT R4, R4, 0xf, R9, 0xb8, !PT ;  /* 0x0000000f04047812 */ /* 0x004fc600078eb809 */
[----:B------:R5:W-:Y:S04]  /*0d80*/  STS [UR8+0x34], R5 ;  /* 0x00003405ff007988 */ /* 0x000be80008000808 */
[----:B------:R5:W-:Y:S02]  /*0d90*/  STS [UR8+0x1c], R4 ;  /* 0x00001c04ff007988 */ /* 0x000be40008000808 */
.L_x_27:
[----:B------:R-:W-:Y:S05]  /*0da0*/  BSYNC.RECONVERGENT B2 ;  /* 0x0000000000027941 */ /* 0x000fea0003800200 */
.L_x_26:
[----:B------:R-:W-:Y:S04]  /*0db0*/  BSSY.RECONVERGENT B3, `(.L_x_28) ;  /* 0x000001a000037945 */ /* 0x000fe80003800200 */
[----:B------:R-:W-:Y:S04]  /*0dc0*/  BSSY.RELIABLE B2, `(.L_x_29) ;  /* 0x0000015000027945 */ /* 0x000fe80003800100 */
[----:B------:R-:W-:Y:S05]  /*0dd0*/  @P3 BRA `(.L_x_30) ;  /* 0x0000000000203947 */ /* 0x000fea0003800000 */
[----:B-----5:R-:W4:Y:S02]  /*0de0*/  LDS R4, [UR8+0x34] ;  /* 0x00003408ff047984 */ /* 0x020f240008000800 */
[----:B----4-:R-:W-:-:S05]  /*0df0*/  LOP3.LUT R4, R4, 0x38, RZ, 0xb8, !PT ;  /* 0x0000003804047812 */ /* 0x010fca00078eb8ff */
[----:B------:R4:W-:Y:S01]  /*0e00*/  STS [UR8+0x34], R4 ;  /* 0x00003404ff007988 */ /* 0x0009e20008000808 */
[----:B------:R-:W-:Y:S05]  /*0e10*/  @P3 BRA `(.L_x_31) ;  /* 0x0000000000203947 */ /* 0x000fea0003800000 */
[----:B----4-:R-:W4:Y:S01]  /*0e20*/  LDS R4, [UR8+0x8] ;  /* 0x00000808ff047984 */ /* 0x010f220008000800 */
[----:B------:R-:W-:-:S05]  /*0e30*/  IMAD.MOV.U32 R5, RZ, RZ, 0x780 ;  /* 0x00000780ff057424 */ /* 0x000fca00078e00ff */
[----:B----4-:R-:W-:-:S05]  /*0e40*/  LOP3.LUT R4, R4, 0x300, R5, 0xd8, !PT ;  /* 0x0000030004047812 */ /* 0x010fca00078ed805 */
[----:B------:R4:W-:Y:S02]  /*0e50*/  STS [UR8+0x8], R4 ;  /* 0x00000804ff007988 */ /* 0x0009e40008000808 */
.L_x_30:
[----:B------:R-:W-:Y:S05]  /*0e60*/  @P3 BRA `(.L_x_32) ;  /* 0x0000000000283947 */ /* 0x000fea0003800000 */
[----:B----45:R-:W4:Y:S02]  /*0e70*/  LDS R4, [UR8+0x8] ;  /* 0x00000808ff047984 */ /* 0x030f240008000800 */
[----:B----4-:R-:W-:-:S05]  /*0e80*/  LOP3.LUT R4, R4, 0x1800, RZ, 0xb8, !PT ;  /* 0x0000180004047812 */ /* 0x010fca00078eb8ff */
[----:B------:R5:W-:Y:S02]  /*0e90*/  STS [UR8+0x8], R4 ;  /* 0x00000804ff007988 */ /* 0x000be40008000808 */
.L_x_31:
[----:B------:R-:W-:Y:S05]  /*0ea0*/  @P3 BREAK.RELIABLE B2 ;  /* 0x0000000000023942 */ /* 0x000fea0003800100 */
[----:B------:R-:W-:Y:S05]  /*0eb0*/  @P3 BRA `(.L_x_33) ;  /* 0x0000000000243947 */ /* 0x000fea0003800000 */
[----:B----45:R-:W4:Y:S01]  /*0ec0*/  LDS R4, [UR8+0x8] ;  /* 0x00000808ff047984 */ /* 0x030f220008000800 */
[----:B------:R-:W-:-:S05]  /*0ed0*/  IMAD.MOV.U32 R5, RZ, RZ, 0x6000 ;  /* 0x00006000ff057424 */ /* 0x000fca00078e00ff */
[----:B----4-:R-:W-:-:S04]  /*0ee0*/  LOP3.LUT R4, R4, 0x6000, R5, 0xd8, !PT ;  /* 0x0000600004047812 */ /* 0x010fc800078ed805 */
[----:B------:R-:W-:-:S05]  /*0ef0*/  LOP3.LUT R4, R4, 0x400000, RZ, 0xb8, !PT ;  /* 0x0040000004047812 */ /* 0x000fca00078eb8ff */
[----:B------:R4:W-:Y:S02]  /*0f00*/  STS [UR8+0x8], R4 ;  /* 0x00000804ff007988 */ /* 0x0009e40008000808 */
.L_x_32:
[----:B------:R-:W-:Y:S05]  /*0f10*/  BSYNC.RELIABLE B2 ;  /* 0x0000000000027941 */ /* 0x000fea0003800100 */
.L_x_29:
[----:B----45:R-:W4:Y:S02]  /*0f20*/  @!P3 LDS R4, [UR8+0x8] ;  /* 0x00000808ff04b984 */ /* 0x030f240008000800 */
[----:B----4-:R-:W-:-:S05]  /*0f30*/  @!P3 LOP3.LUT R4, R4, 0x8000, RZ, 0xb8, !PT ;  /* 0x000080000404b812 */ /* 0x010fca00078eb8ff */
[----:B------:R4:W-:Y:S02]  /*0f40*/  @!P3 STS [UR8+0x8], R4 ;  /* 0x00000804ff00b988 */ /* 0x0009e40008000808 */
.L_x_33:
[----:B------:R-:W-:Y:S05]  /*0f50*/  BSYNC.RECONVERGENT B3 ;  /* 0x0000000000037941 */ /* 0x000fea0003800200 */
.L_x_28:
[----:B------:R-:W-:Y:S05]  /*0f60*/  WARPSYNC.ALL ;  /* 0x0000000000007948 */ /* 0x000fea0003800000 */
[----:B------:R-:W-:Y:S01]  /*0f70*/  NOP ;  /* 0x0000000000007918 */ /* 0x000fe20000000000 */
[----:B------:R-:W-:-:S04]  /*0f80*/  UIADD3 UR5, UPT, UPT, UR4, 0x80, URZ ;  /* 0x0000008004057890 */ /* 0x000fc8000fffe0ff */
[----:B------:R-:W-:-:S04]  /*0f90*/  UIADD3 UR12, UP0, UPT, UR5, UR14, URZ ;  /* 0x0000000e050c7290 */ /* 0x000fc8000ff1e0ff */
[----:B------:R-:W-:Y:S01]  /*0fa0*/  ULEA.HI.X.SX32 UR13, UR5, UR15, 0x1, UP0 ;  /* 0x0000000f050d7291 */ /* 0x000fe200080f0eff */
[----:B------:R-:W-:Y:S11]  /*0fb0*/  @P0 BRA `(.L_x_34) ;  /* 0x0000000000300947 */ /* 0x000ff60003800000 */
[----:B----45:R-:W4:Y:S01]  /*0fc0*/  S2R R4, SR_LANEID ;  /* 0x0000000000047919 */ /* 0x030f220000000000 */
[----:B------:R-:W-:Y:S05]  /*0fd0*/  WARPSYNC.ALL ;  /* 0x0000000000007948 */ /* 0x000fea0003800000 */
[----:B------:R-:W-:Y:S01]  /*0fe0*/  NOP ;  /* 0x0000000000007918 */ /* 0x000fe20000000000 */
[----:B----4-:R-:W-:-:S05]  /*0ff0*/  IMAD.SHL.U32 R6, R4, 0x4, RZ ;  /* 0x0000000404067824 */ /* 0x010fca00078e00ff */
[----:B------:R-:W4:Y:S01]  /*1000*/  LDS R7, [R6+UR8] ;  /* 0x0000000806077984 */ /* 0x000f220008000800 */
[----:B------:R-:W-:-:S05]  /*1010*/  IADD3 R4, P1, PT, R6, UR12, RZ ;  /* 0x0000000c06047c10 */ /* 0x000fca000ff3e0ff */
[----:B------:R-:W-:-:S05]  /*1020*/  IMAD.X R5, RZ, RZ, UR13, P1 ;  /* 0x0000000dff057e24 */ /* 0x000fca00088e06ff */
[----:B----4-:R4:W5:Y:S01]  /*1030*/  ATOMG.E.EXCH.STRONG.GPU PT, RZ, [R4], R7 ;  /* 0x0000000704ff73a8 */ /* 0x01096200041ee100 */
[----:B------:R-:W-:-:S04]  /*1040*/  DEPBAR {5,4,3,2,1,0} ;  /* 0x0000003f0000791a */ /* 0x000fc80000000000 */
[----:B------:R-:W2:Y:S02]  /*1050*/  CCTL.E.C.LDCU.IV.DEEP [UR12] ;  /* 0x000000000c007540 */ /* 0x000ea40009c08000 */
[----:B--2---:R4:W-:Y:S01]  /*1060*/  UTMACCTL.IV [UR12] ;  /* 0x000000000c0079b9 */ /* 0x0049e20008000000 */
[----:B------:R-:W-:Y:S01]  /*1070*/  NOP ;  /* 0x0000000000007918 */ /* 0x000fe20000000000 */
.L_x_34:
[----:B------:R-:W-:Y:S05]  /*1080*/  @P0 BRA `(.L_x_35) ;  /* 0x00000000000c0947 */ /* 0x000fea0003800000 */
[----:B------:R0:W-:Y:S01]  /*1090*/  UTMACMDFLUSH ;  /* 0x00000000000079b7 */ /* 0x0001e20000000000 */
[----:B------:R-:W-:Y:S05]  /*10a0*/  @P0 BRA `(.L_x_35) ;  /* 0x0000000000040947 */ /* 0x000fea0003800000 */
[----:B------:R-:W-:-:S04]  /*10b0*/  DEPBAR.LE SB0, 0x0 ;  /* 0x000080000000791a */ /* 0x000fc80000000000 */
.L_x_35:
[----:B------:R-:W-:Y:S05]  /*10c0*/  WARPSYNC.ALL ;  /* 0x0000000000007948 */ /* 0x000fea0003800000 */
[----:B------:R-:W-:Y:S01]  /*10d0*/  NOP ;  /* 0x0000000000007918 */ /* 0x000fe20000000000 */
[----:B-----5:R-:W-:Y:S06]  /*10e0*/  BAR.SYNC.DEFER_BLOCKING 0x0 ;  /* 0x0000000000007b1d */ /* 0x020fec0000010000 */
[----:B------:R-:W-:Y:S02]  /*10f0*/  BSSY.RECONVERGENT B3, `(.L_x_36) ;  /* 0x000000b000037945 */ /* 0x000fe40003800200 */
[----:B------:R-:W-:Y:S06]  /*1100*/  BAR.SYNC.DEFER_BLOCKING 0x0 ;  /* 0x0000000000007b1d */ /* 0x000fec0000010000 */
[----:B------:R5:W-:Y:S01]  /*1110*/  @!P0 STS [R11], RZ ;  /* 0x000000ff0b008388 */ /* 0x000be20000000800 */
[----:B------:R-:W-:Y:S01]  /*1120*/  NOP ;  /* 0x0000000000007918 */ /* 0x000fe20000000000 */
[----:B------:R-:W-:Y:S05]  /*1130*/  @P3 BRA `(.L_x_37) ;  /* 0x0000000000183947 */ /* 0x000fea0003800000 */
[----:B----4-:R-:W4:Y:S01]  /*1140*/  LDS R4, [UR8+0x8] ;  /* 0x00000808ff047984 */ /* 0x010f220008000800 */
[----:B------:R-:W2:Y:S01]  /*1150*/  LDC.64 R6, c[0x0][0x390] ;  /* 0x0000e400ff067b82 */ /* 0x000ea20000000a00 */
[----:B------:R-:W-:Y:S02]  /*1160*/  IMAD.MOV.U32 R5, RZ, RZ, 0x70 ;  /* 0x00000070ff057424 */ /* 0x000fe400078e00ff */
[----:B--2---:R2:W-:Y:S03]  /*1170*/  STS.64 [UR8], R6 ;  /* 0x00000006ff007988 */ /* 0x0045e60008000a08 */
[----:B----4-:R-:W-:-:S05]  /*1180*/  LOP3.LUT R4, R4, 0x10, R5, 0xd8, !PT ;  /* 0x0000001004047812 */ /* 0x010fca00078ed805 */
[----:B------:R2:W-:Y:S02]  /*1190*/  STS [UR8+0x8], R4 ;  /* 0x00000804ff007988 */ /* 0x0005e40008000808 */
.L_x_37:
[----:B----4-:R-:W-:Y:S05]  /*11a0*/  BSYNC.RECONVERGENT B3 ;  /* 0x0000000000037941 */ /* 0x010fea0003800200 */
.L_x_36:
[----:B------:R-:W-:Y:S04]  /*11b0*/  BSSY.RECONVERGENT B4, `(.L_x_38) ;  /* 0x0000011000047945 */ /* 0x000fe80003800200 */
[----:B------:R-:W-:Y:S04]  /*11c0*/  BSSY.RELIABLE B3, `(.L_x_39) ;  /* 0x000000e000037945 */ /* 0x000fe80003800100 */
[----:B------:R-:W-:Y:S05]  /*11d0*/  @P3 BRA `(.L_x_40) ;  /* 0x0000000000243947 */ /* 0x000fea0003800000 */
[----:B--2---:R-:W2:Y:S01]  /*11e0*/  LDS R4, [UR8+0x34] ;  /* 0x00003408ff047984 */ /* 0x004ea20008000800 */
[----:B------:R-:W-:-:S05]  /*11f0*/  IMAD.MOV.U32 R5, RZ, RZ, 0x3f000000 ;  /* 0x3f000000ff057424 */ /* 0x000fca00078e00ff */
[----:B--2---:R-:W-:-:S05]  /*1200*/  LOP3.LUT R4, R4, 0xff000000, R5, 0xb8, !PT ;  /* 0xff00000004047812 */ /* 0x004fca00078eb805 */
[----:B------:R2:W-:Y:S01]  /*1210*/  STS [UR8+0x34], R4 ;  /* 0x00003404ff007988 */ /* 0x0005e20008000808 */
[----:B------:R-:W-:Y:S05]  /*1220*/  @P3 BRA `(.L_x_41) ;  /* 0x00000000001c3947 */ /* 0x000fea0003800000 */
[----:B--2---:R-:W2:Y:S01]  /*1230*/  LDS R4, [UR8+0x38] ;  /* 0x00003808ff047984 */ /* 0x004ea20008000800 */
[----:B------:R-:W-:-:S05]  /*1240*/  IMAD.MOV.U32 R5, RZ, RZ, 0x7f ;  /* 0x0000007fff057424 */ /* 0x000fca00078e00ff */
[----:B--2---:R-:W-:-:S05]  /*1250*/  LOP3.LUT R4, R4, 0xff, R5, 0xb8, !PT ;  /* 0x000000ff04047812 */ /* 0x004fca00078eb805 */
[----:B------:R4:W-:Y:S02]  /*1260*/  STS [UR8+0x38], R4 ;  /* 0x00003804ff007988 */ /* 0x0009e40008000808 */
.L_x_40:
[----:B------:R-:W-:Y:S05]  /*1270*/  @P3 BREAK.RELIABLE B3 ;  /* 0x0000000000033942 */ /* 0x000fea0003800100 */
[----:B------:R-:W-:Y:S05]  /*1280*/  @P3 BRA `(.L_x_42) ;  /* 0x00000000000c3947 */ /* 0x000fea0003800000 */
[----:B------:R2:W-:Y:S02]  /*1290*/  STS [UR8+0x20], R3 ;  /* 0x00002003ff007988 */ /* 0x0005e40008000808 */
.L_x_41:
[----:B------:R-:W-:Y:S05]  /*12a0*/  BSYNC.RELIABLE B3 ;  /* 0x0000000000037941 */ /* 0x000fea0003800100 */
.L_x_39:
[----:B------:R2:W-:Y:S02]  /*12b0*/  @!P3 STS [UR8+0x24], R2 ;  /* 0x00002402ff00b988 */ /* 0x0005e40008000808 */
.L_x_42:
[----:B------:R-:W-:Y:S05]  /*12c0*/  BSYNC.RECONVERGENT B4 ;  /* 0x0000000000047941 */ /* 0x000fea0003800200 */
.L_x_38:
[----:B------:R-:W-:Y:S05]  /*12d0*/  WARPSYNC.ALL ;  /* 0x0000000000007948 */ /* 0x000fea0003800000 */
[----:B------:R-:W-:Y:S01]  /*12e0*/  NOP ;  /* 0x0000000000007918 */ /* 0x000fe20000000000 */
[----:B------:R-:W-:Y:S04]  /*12f0*/  BSSY.RECONVERGENT B4, `(.L_x_43) ;  /* 0x000000e000047945 */ /* 0x000fe80003800200 */
[----:B------:R-:W-:Y:S05]  /*1300*/  @P3 BRA `(.L_x_44) ;  /* 0x0000000000303947 */ /* 0x000fea0003800000 */
[----:B--23--:R-:W2:Y:S01]  /*1310*/  LDS R3, [UR8+0x34] ;  /* 0x00003408ff037984 */ /* 0x00cea20008000800 */
[----:B----4-:R-:W3:Y:S03]  /*1320*/  LDC.64 R4, c[0x0][0x3b8] ;  /* 0x0000ee00ff047b82 */ /* 0x010ee60000000a00 */
[----:B------:R-:W4:Y:S01]  /*1330*/  LDS R2, [UR8+0x1c] ;  /* 0x00001c08ff027984 */ /* 0x000f220008000800 */
[C---:B---3--:R-:W-:Y:S01]  /*1340*/  SHF.L.U64.HI R5, R4.reuse, 0x1, R5 ;  /* 0x0000000104057819 */ /* 0x048fe20000010205 */
[----:B------:R-:W-:-:S03]  /*1350*/  IMAD.SHL.U32 R4, R4, 0x2, RZ ;  /* 0x0000000204047824 */ /* 0x000fc600078e00ff */
[--C-:B------:R-:W-:Y:S02]  /*1360*/  SHF.R.U32.HI R7, RZ, 0x4, R5.reuse ;  /* 0x00000004ff077819 */ /* 0x100fe40000011605 */
[----:B------:R-:W-:-:S05]  /*1370*/  SHF.R.U64 R4, R4, 0x4, R5 ;  /* 0x0000000404047819 */ /* 0x000fca0000001205 */
[----:B------:R3:W-:Y:S01]  /*1380*/  STS [UR8+0xc], R4 ;  /* 0x00000c04ff007988 */ /* 0x0007e20008000808 */
[----:B--2---:R-:W-:Y:S02]  /*1390*/  LOP3.LUT R3, R3, 0x7, RZ, 0xb8, !PT ;  /* 0x0000000703037812 */ /* 0x004fe400078eb8ff */
[----:B----4-:R-:W-:-:S03]  /*13a0*/  LOP3.LUT R2, R2, 0xf, R7, 0xb8, !PT ;  /* 0x0000000f02027812 */ /* 0x010fc600078eb807 */
[----:B------:R3:W-:Y:S04]  /*13b0*/  STS [UR8+0x34], R3 ;  /* 0x00003403ff007988 */ /* 0x0007e80008000808 */
[----:B------:R3:W-:Y:S02]  /*13c0*/  STS [UR8+0x1c], R2 ;  /* 0x00001c02ff007988 */ /* 0x0007e40008000808 */
.L_x_44:
[----:B------:R-:W-:Y:S05]  /*13d0*/  BSYNC.RECONVERGENT B4 ;  /* 0x0000000000047941 */ /* 0x000fea0003800200 */
.L_x_43:
[----:B------:R-:W-:Y:S04]  /*13e0*/  BSSY.RECONVERGENT B5, `(.L_x_45) ;  /* 0x000001a000057945 */ /* 0x000fe80003800200 */
[----:B------:R-:W-:Y:S04]  /*13f0*/  BSSY.RELIABLE B4, `(.L_x_46) ;  /* 0x0000015000047945 */ /* 0x000fe80003800100 */
[----:B------:R-:W-:Y:S05]  /*1400*/  @P3 BRA `(.L_x_47) ;  /* 0x0000000000203947 */ /* 0x000fea0003800000 */
[----:B--23--:R-:W2:Y:S02]  /*1410*/  LDS R2, [UR8+0x34] ;  /* 0x00003408ff027984 */ /* 0x00cea40008000800 */
[----:B--2---:R-:W-:-:S05]  /*1420*/  LOP3.LUT R2, R2, 0x38, RZ, 0xb8, !PT ;  /* 0x0000003802027812 */ /* 0x004fca00078eb8ff */
[----:B------:R2:W-:Y:S01]  /*1430*/  STS [UR8+0x34], R2 ;  /* 0x00003402ff007988 */ /* 0x0005e20008000808 */
[----:B------:R-:W-:Y:S05]  /*1440*/  @P3 BRA `(.L_x_48) ;  /* 0x0000000000203947 */ /* 0x000fea0003800000 */
[----:B--2---:R-:W2:Y:S01]  /*1450*/  LDS R2, [UR8+0x8] ;  /* 0x00000808ff027984 */ /* 0x004ea20008000800 */
[----:B------:R-:W-:-:S05]  /*1460*/  IMAD.MOV.U32 R3, RZ, RZ, 0x780 ;  /* 0x00000780ff037424 */ /* 0x000fca00078e00ff */
[----:B--2---:R-:W-:-:S05]  /*1470*/  LOP3.LUT R2, R2, 0x300, R3, 0xd8, !PT ;  /* 0x0000030002027812 */ /* 0x004fca00078ed803 */
[----:B------:R2:W-:Y:S02]  /*1480*/  STS [UR8+0x8], R2 ;  /* 0x00000802ff007988 */ /* 0x0005e40008000808 */
.L_x_47:
[----:B------:R-:W-:Y:S05]  /*1490*/  @P3 BRA `(.L_x_49) ;  /* 0x0000000000283947 */ /* 0x000fea0003800000 */
[----:B--23--:R-:W2:Y:S02]  /*14a0*/  LDS R2, [UR8+0x8] ;  /* 0x00000808ff027984 */ /* 0x00cea40008000800 */
[----:B--2---:R-:W-:-:S05]  /*14b0*/  LOP3.LUT R2, R2, 0x1800, RZ, 0xb8, !PT ;  /* 0x0000180002027812 */ /* 0x004fca00078eb8ff */
[----:B------:R3:W-:Y:S02]  /*14c0*/  STS [UR8+0x8], R2 ;  /* 0x00000802ff007988 */ /* 0x0007e40008000808 */
.L_x_48:
[----:B------:R-:W-:Y:S05]  /*14d0*/  @P3 BREAK.RELIABLE B4 ;  /* 0x0000000000043942 */ /* 0x000fea0003800100 */
[----:B------:R-:W-:Y:S05]  /*14e0*/  @P3 BRA `(.L_x_50) ;  /* 0x0000000000243947 */ /* 0x000fea0003800000 */
[----:B--23--:R-:W2:Y:S01]  /*14f0*/  LDS R2, [UR8+0x8] ;  /* 0x00000808ff027984 */ /* 0x00cea20008000800 */
[----:B------:R-:W-:-:S05]  /*1500*/  IMAD.MOV.U32 R3, RZ, RZ, 0x6000 ;  /* 0x00006000ff037424 */ /* 0x000fca00078e00ff */
[----:B--2---:R-:W-:-:S04]  /*1510*/  LOP3.LUT R2, R2, 0x6000, R3, 0xd8, !PT ;  /* 0x0000600002027812 */ /* 0x004fc800078ed803 */
[----:B------:R-:W-:-:S05]  /*1520*/  LOP3.LUT R2, R2, 0x400000, RZ, 0xb8, !PT ;  /* 0x0040000002027812 */ /* 0x000fca00078eb8ff */
[----:B------:R2:W-:Y:S02]  /*1530*/  STS [UR8+0x8], R2 ;  /* 0x00000802ff007988 */ /* 0x0005e40008000808 */
.L_x_49:
[----:B------:R-:W-:Y:S05]  /*1540*/  BSYNC.RELIABLE B4 ;  /* 0x0000000000047941 */ /* 0x000fea0003800100 */
.L_x_46:
[----:B--23--:R-:W2:Y:S02]  /*1550*/  @!P3 LDS R2, [UR8+0x8] ;  /* 0x00000808ff02b984 */ /* 0x00cea40008000800 */
[----:B--2---:R-:W-:-:S05]  /*1560*/  @!P3 LOP3.LUT R2, R2, 0x8000, RZ, 0xb8, !PT ;  /* 0x000080000202b812 */ /* 0x004fca00078eb8ff */
[----:B------:R2:W-:Y:S02]  /*1570*/  @!P3 STS [UR8+0x8], R2 ;  /* 0x00000802ff00b988 */ /* 0x0005e40008000808 */
.L_x_50:
[----:B------:R-:W-:Y:S05]  /*1580*/  BSYNC.RECONVERGENT B5 ;  /* 0x0000000000057941 */ /* 0x000fea0003800200 */
.L_x_45:
[----:B------:R-:W-:Y:S05]  /*1590*/  WARPSYNC.ALL ;  /* 0x0000000000007948 */ /* 0x000fea0003800000 */
[----:B------:R-:W-:Y:S01]  /*15a0*/  NOP ;  /* 0x0000000000007918 */ /* 0x000fe20000000000 */
[----:B------:R-:W-:-:S04]  /*15b0*/  UIADD3 UR4, UPT, UPT, UR4, 0x100, URZ ;  /* 0x0000010004047890 */ /* 0x000fc8000fffe0ff */
[----:B------:R-:W-:-:S04]  /*15c0*/  UIADD3 UR14, UP0, UPT, UR4, UR14, URZ ;  /* 0x0000000e040e7290 */ /* 0x000fc8000ff1e0ff */
[----:B------:R-:W-:Y:S01]  /*15d0*/  ULEA.HI.X.SX32 UR15, UR4, UR15, 0x1, UP0 ;  /* 0x0000000f040f7291 */ /* 0x000fe200080f0eff */
[----:B------:R-:W-:Y:S11]  /*15e0*/  @P0 BRA `(.L_x_51) ;  /* 0x0000000000300947 */ /* 0x000ff60003800000 */
[----:B--23--:R-:W2:Y:S01]  /*15f0*/  S2R R2, SR_LANEID ;  /* 0x0000000000027919 */ /* 0x00cea20000000000 */
[----:B------:R-:W-:Y:S05]  /*1600*/  WARPSYNC.ALL ;  /* 0x0000000000007948 */ /* 0x000fea0003800000 */
[----:B------:R-:W-:Y:S01]  /*1610*/  NOP ;  /* 0x0000000000007918 */ /* 0x000fe20000000000 */
[----:B--2-4-:R-:W-:-:S05]  /*1620*/  IMAD.SHL.U32 R4, R2, 0x4, RZ ;  /* 0x0000000402047824 */ /* 0x014fca00078e00ff */
[----:B------:R-:W2:Y:S01]  /*1630*/  LDS R5, [R4+UR8] ;  /* 0x0000000804057984 */ /* 0x000ea20008000800 */
[----:B------:R-:W-:-:S05]  /*1640*/  IADD3 R2, P1, PT, R4, UR14, RZ ;  /* 0x0000000e04027c10 */ /* 0x000fca000ff3e0ff */
[----:B------:R-:W-:-:S05]  /*1650*/  IMAD.X R3, RZ, RZ, UR15, P1 ;  /* 0x0000000fff037e24 */ /* 0x000fca00088e06ff */
[----:B--2---:R2:W3:Y:S01]  /*1660*/  ATOMG.E.EXCH.STRONG.GPU PT, RZ, [R2], R5 ;  /* 0x0000000502ff73a8 */ /* 0x0044e200041ee100 */
[----:B------:R-:W-:-:S04]  /*1670*/  DEPBAR {5,4,3,2,1,0} ;  /* 0x0000003f0000791a */ /* 0x000fc80000000000 */
[----:B------:R-:W4:Y:S02]  /*1680*/  CCTL.E.C.LDCU.IV.DEEP [UR14] ;  /* 0x000000000e007540 */ /* 0x000f240009c08000 */
[----:B----4-:R2:W-:Y:S01]  /*1690*/  UTMACCTL.IV [UR14] ;  /* 0x000000000e0079b9 */ /* 0x0105e20008000000 */
[----:B------:R-:W-:Y:S01]  /*16a0*/  NOP ;  /* 0x0000000000007918 */ /* 0x000fe20000000000 */
.L_x_51:
[----:B------:R-:W-:Y:S05]  /*16b0*/  @P0 BRA `(.L_x_52) ;  /* 0x00000000000c0947 */ /* 0x000fea0003800000 */
[----:B------:R0:W-:Y:S01]  /*16c0*/  UTMACMDFLUSH ;  /* 0x00000000000079b7 */ /* 0x0001e20000000000 */
[----:B------:R-:W-:Y:S05]  /*16d0*/  @P0 BRA `(.L_x_52) ;  /* 0x0000000000040947 */ /* 0x000fea0003800000 */
[----:B------:R-:W-:-:S04]  /*16e0*/  DEPBAR.LE SB0, 0x0 ;  /* 0x000080000000791a */ /* 0x000fc80000000000 */
.L_x_52:
[----:B------:R-:W-:Y:S05]  /*16f0*/  WARPSYNC.ALL ;  /* 0x0000000000007948 */ /* 0x000fea0003800000 */
[----:B------:R-:W-:Y:S01]  /*1700*/  NOP ;  /* 0x0000000000007918 */ /* 0x000fe20000000000 */
[----:B---3--:R-:W-:Y:S01]  /*1710*/  BAR.SYNC.DEFER_BLOCKING 0x0 ;  /* 0x0000000000007b1d */ /* 0x008fe20000010000 */
[----:B------:R-:W-:Y:S01]  /*1720*/  ISETP.GE.AND P0, PT, R10, 0x1, PT ;  /* 0x000000010a00780c */ /* 0x000fe20003f06270 */
[----:B------:R-:W-:Y:S01]  /*1730*/  USHF.L.U32 UR11, UR11, 0x7, URZ ;  /* 0x000000070b0b7899 */ /* 0x000fe200080006ff */
[----:B--2---:R-:W-:Y:S01]  /*1740*/  SHF.R.U32.HI R2, RZ, 0x5, R0 ;  /* 0x00000005ff027819 */ /* 0x004fe20000011600 */
[----:B------:R-:W-:-:S02]  /*1750*/  USHF.L.U32 UR31, UR9, 0x6, URZ ;  /* 0x00000006091f7899 */ /* 0x000fc400080006ff */
[----:B------:R-:W-:Y:S01]  /*1760*/  VOTEU.ALL UP0, P3 ;  /* 0x0000000000ff7886 */ /* 0x000fe20001800000 */
[----:B------:R-:W-:Y:S01]  /*1770*/  UMOV UR4, 0x1 ;  /* 0x0000000100047882 */ /* 0x000fe20000000000 */
[----:B------:R-:W-:Y:S01]  /*1780*/  VOTEU.ALL UP1, P3 ;  /* 0x0000000000ff7886 */ /* 0x000fe20001820000 */
[----:B------:R-:W-:Y:S02]  /*1790*/  R2UR UR24, R2 ;  /* 0x00000000021872ca */ /* 0x000fe400000e0000 */
[----:B------:R-:W-:-:S04]  /*17a0*/  @!UP0 UIADD3 UR16, UPT, UPT, -UR4, 0x100000, URZ ;  /* 0x0010000004108890 */ /* 0x000fc8000fffe1ff */
[----:B------:R-:W-:Y:S02]  /*17b0*/  @!UP0 USHF.L.U32 UR17, UR16, 0xb, URZ ;  /* 0x0000000b10118899 */ /* 0x000fe400080006ff */
[----:B------:R-:W-:Y:S02]  /*17c0*/  @!UP0 USHF.L.U32 UR16, UR16, 0x1, URZ ;  /* 0x0000000110108899 */ /* 0x000fe400080006ff */
[----:B------:R-:W-:-:S04]  /*17d0*/  @!UP0 UIADD3 UR4, UPT, UPT, -UR4, 0x100000, URZ ;  /* 0x0010000004048890 */ /* 0x000fc8000fffe1ff */
[----:B------:R-:W-:Y:S02]  /*17e0*/  @!UP0 USHF.L.U32 UR5, UR4, 0xb, URZ ;  /* 0x0000000b04058899 */ /* 0x000fe400080006ff */
[----:B------:R-:W-:Y:S01]  /*17f0*/  @!UP0 USHF.L.U32 UR4, UR4, 0x1, URZ ;  /* 0x0000000104048899 */ /* 0x000fe200080006ff */
[----:B------:R-:W-:Y:S01]  /*1800*/  VOTEU.ALL UP0, P3 ;  /* 0x0000000000ff7886 */ /* 0x000fe20001800000 */
[----:B------:R-:W2:Y:S04]  /*1810*/  FENCE.VIEW.ASYNC.S ;  /* 0x00000000000073c6 */ /* 0x000ea80000000000 */
[----:B--2---:R2:W3:Y:S06]  /*1820*/  @!UP0 SYNCS.EXCH.64 URZ, [UR8+0x6000], UR16 ;  /* 0x0060001008ff85b2 */ /* 0x0044ec0008000100 */
[----:B------:R2:W4:Y:S01]  /*1830*/  @!UP1 SYNCS.EXCH.64 URZ, [UR8+0x6010], UR4 ;  /* 0x0060100408ff95b2 */ /* 0x0005220008000100 */
[----:B------:R-:W-:Y:S05]  /*1840*/  @!P0 BRA `(.L_x_53) ;  /* 0x0000000400f08947 */ /* 0x000fea0003800000 */
[----:B---34-:R-:W-:Y:S01]  /*1850*/  BAR.SYNC.DEFER_BLOCKING 0x0 ;  /* 0x0000000000007b1d */ /* 0x018fe20000010000 */
[----:B------:R-:W-:Y:S01]  /*1860*/  @!P3 IMAD.MOV.U32 R2, RZ, RZ, 0x6000 ;  /* 0x00006000ff02b424 */ /* 0x000fe200078e00ff */
[----:B------:R-:W-:Y:S02]  /*1870*/  ELECT P1, URZ, PT ;  /* 0x0000000000ff782f */ /* 0x000fe40003820000 */
[----:B------:R-:W-:Y:S02]  /*1880*/  ELECT P0, URZ, PT ;  /* 0x0000000000ff782f */ /* 0x000fe40003800000 */
[C---:B------:R-:W-:Y:S01]  /*1890*/  ISETP.LT.U32.AND P1, PT, R68.reuse, 0x20, P1 ;  /* 0x000000204400780c */ /* 0x040fe20000f21070 */
[----:B------:R-:W-:Y:S01]  /*18a0*/  UIADD3 UR28, UPT, UPT, UR8, 0x4000, URZ ;  /* 0x00004000081c7890 */ /* 0x000fe2000fffe0ff */
[----:B------:R-:W-:Y:S01]  /*18b0*/  ISETP.LT.U32.AND P0, PT, R68, 0x20, P0 ;  /* 0x000000204400780c */ /* 0x000fe20000701070 */
[----:B--2---:R-:W-:Y:S02]  /*18c0*/  USHF.R.U32.HI UR16, URZ, 0x4, UR8 ;  /* 0x00000004ff107899 */ /* 0x004fe40008011608 */
[----:B------:R-:W-:-:S02]  /*18d0*/  USHF.R.U32.HI UR18, URZ, 0x4, UR28 ;  /* 0x00000004ff127899 */ /* 0x000fc4000801161c */
[----:B------:R-:W-:Y:S02]  /*18e0*/  USGXT.U32 UR16, UR16, 0xe ;  /* 0x0000000e1010789a */ /* 0x000fe40008000000 */
[----:B------:R-:W-:Y:S01]  /*18f0*/  USGXT.U32 UR18, UR18, 0xe ;  /* 0x0000000e1212789a */ /* 0x000fe20008000000 */
[----:B------:R-:W-:Y:S01]  /*1900*/  UMOV UR4, URZ ;  /* 0x000000ff00047c82 */ /* 0x000fe20008000000 */
[----:B------:R-:W-:Y:S02]  /*1910*/  UMOV UR17, 0x40004040 ;  /* 0x4000404000117882 */ /* 0x000fe40000000000 */
[----:B------:R-:W-:Y:S01]  /*1920*/  VOTEU.ANY UP0, P1 ;  /* 0x0000000000ff7886 */ /* 0x000fe20000800100 */
[----:B------:R-:W-:Y:S01]  /*1930*/  VOTEU.ANY UP2, P1 ;  /* 0x0000000000ff7886 */ /* 0x000fe20000840100 */
[----:B------:R-:W-:Y:S01]  /*1940*/  VOTEU.ANY UP1, P0 ;  /* 0x0000000000ff7886 */ /* 0x000fe20000020100 */
[----:B------:R-:W-:Y:S01]  /*1950*/  VOTEU.ANY UP3, P0 ;  /* 0x0000000000ff7886 */ /* 0x000fe20000060100 */
[----:B------:R-:W-:Y:S01]  /*1960*/  UMOV UR19, 0x40004040 ;  /* 0x4000404000137882 */ /* 0x000fe20000000000 */
[----:B------:R2:W-:Y:S01]  /*1970*/  @!P3 SYNCS.ARRIVE.TRANS64 RZ, [UR8+0x6000], R2 ;  /* 0x00600002ffffb9a7 */ /* 0x0005e20008000008 */
[----:B------:R3:W-:Y:S06]  /*1980*/  MEMBAR.ALL.CTA ;  /* 0x0000000000007992 */ /* 0x0007ec0000008000 */
[----:B---3--:R-:W3:Y:S01]  /*1990*/  FENCE.VIEW.ASYNC.S ;  /* 0x00000000000073c6 */ /* 0x008ee20000000000 */
[----:B------:R-:W-:Y:S01]  /*19a0*/  @UP0 UIADD3 UR9, UPT, UPT, UR8, 0x6000, URZ ;  /* 0x0000600008090890 */ /* 0x000fe2000fffe0ff */
[----:B------:R-:W-:Y:S01]  /*19b0*/  @UP0 UMOV UR10, URZ ;  /* 0x000000ff000a0c82 */ /* 0x000fe20008000000 */
[----:B------:R-:W-:Y:S01]  /*19c0*/  @UP1 UIADD3 UR29, UPT, UPT, UR8, 0x6000, URZ ;  /* 0x00006000081d1890 */ /* 0x000fe2000fffe0ff */
[----:B------:R-:W-:Y:S01]  /*19d0*/  @UP1 UMOV UR30, URZ ;  /* 0x000000ff001e1c82 */ /* 0x000fe20008000000 */
[----:B------:R-:W-:-:S02]  /*19e0*/  UIADD3 UR22, UP0, UPT, UR16, 0x2, URZ ;  /* 0x0000000210167890 */ /* 0x000fc4000ff1e0ff */
[----:B------:R-:W-:Y:S02]  /*19f0*/  UIADD3 UR20, UP1, UPT, UR18, 0x2, URZ ;  /* 0x0000000212147890 */ /* 0x000fe4000ff3e0ff */
[----:B------:R-:W-:Y:S02]  /*1a00*/  UIADD3.X UR23, UPT, UPT, UR4, 0x40004040, URZ, UP0, !UPT ;  /* 0x4000404004177890 */ /* 0x000fe400087fe4ff */
[----:B------:R-:W-:Y:S02]  /*1a10*/  UIADD3.X UR21, UPT, UPT, UR4, 0x40004040, URZ, UP1, !UPT ;  /* 0x4000404004157890 */ /* 0x000fe40008ffe4ff */
[----:B------:R-:W-:Y:S02]  /*1a20*/  UIADD3.64 UR26, UPT, UPT, UR22, 0x2, URZ ;  /* 0x00000002161a7897 */ /* 0x000fe4000fffe0ff */
[----:B------:R-:W-:Y:S02]  /*1a30*/  UIADD3.64 UR34, UPT, UPT, UR22, 0x4, URZ ;  /* 0x0000000416227897 */ /* 0x000fe4000fffe0ff */
[----:B------:R-:W-:-:S02]  /*1a40*/  UIADD3.64 UR32, UPT, UPT, UR20, 0x2, URZ ;  /* 0x0000000214207897 */ /* 0x000fc4000fffe0ff */
[----:B------:R-:W-:Y:S02]  /*1a50*/  UIADD3.64 UR36, UPT, UPT, UR20, 0x4, URZ ;  /* 0x0000000414247897 */ /* 0x000fe4000fffe0ff */
[----:B------:R-:W-:Y:S01]  /*1a60*/  UISETP.NE.U32.AND UP0, UPT, UR24, URZ, UPT ;  /* 0x000000ff1800728c */ /* 0x000fe2000bf05070 */
[----:B---3--:R-:W-:Y:S06]  /*1a70*/  BAR.SYNC.DEFER_BLOCKING 0x0 ;  /* 0x0000000000007b1d */ /* 0x008fec0000010000 */
[----:B------:R2:W-:Y:S02]  /*1a80*/  @UP2 UTMALDG.2D [UR8], [UR6] ;  /* 0x00000008060025b4 */ /* 0x0005e40008008000 */
[----:B------:R-:W-:Y:S06]  /*1a90*/  BAR.SYNC.DEFER_BLOCKING 0x0 ;  /* 0x0000000000007b1d */ /* 0x000fec0000010000 */
[----:B------:R2:W-:Y:S02]  /*1aa0*/  @UP3 UTMALDG.2D [UR28], [UR12] ;  /* 0x0000001c0c0035b4 */ /* 0x0005e40008008000 */
[----:B------:R-:W-:Y:S06]  /*1ab0*/  BAR.SYNC.DEFER_BLOCKING 0x0 ;  /* 0x0000000000007b1d */ /* 0x000fec0000010000 */
[----:B------:R-:W3:Y:S02]  /*1ac0*/  SYNCS.PHASECHK.TRANS64.TRYWAIT P0, [UR8+0x6000], RZ ;  /* 0x006000ffff0075a7 */ /* 0x000ee40008001108 */
[----:B--23--:R-:W-:Y:S05]  /*1ad0*/  @!P0 BRA `(.L_x_54) ;  /* 0x0000000c00288947 */ /* 0x00cfea0003800000 */
.L_x_66:
[----:B------:R-:W-:Y:S05]  /*1ae0*/  BRA.U UP0, `(.L_x_55) ;  /* 0x0000000100347547 */ /* 0x000fea000b800000 */
[----:B------:R-:W-:Y:S01]  /*1af0*/  UMOV UR4, 0x0 ;  /* 0x0000000000047882 */ /* 0x000fe20000000000 */
[----:B------:R-:W-:Y:S01]  /*1b00*/  UMOV UR5, 0x8100010 ;  /* 0x0810001000057882 */ /* 0x000fe20000000000 */
[----:B------:R-:W-:Y:S01]  /*1b10*/  UMOV UR28, 0x0 ;  /* 0x00000000001c7882 */ /* 0x000fe20000000000 */
[----:B------:R-:W-:Y:S01]  /*1b20*/  UMOV UR29, 0x8100010 ;  /* 0x08100010001d7882 */ /* 0x000fe20000000000 */
[----:B------:R-:W-:Y:S01]  /*1b30*/  UMOV UR38, 0x0 ;  /* 0x0000000000267882 */ /* 0x000fe20000000000 */
[----:B------:R-:W-:Y:S01]  /*1b40*/  UMOV UR39, 0x8100010 ;  /* 0x0810001000277882 */ /* 0x000fe20000000000 */
[----:B------:R2:W-:Y:S01]  /*1b50*/  UTCHMMA gdesc[UR16], gdesc[UR18], tmem[UR25], tmem[UR4], idesc[UR5], !UPT ;  /* 0x00ff0412100075ea */ /* 0x0005e2000f800019 */
[----:B------:R-:W-:Y:S01]  /*1b60*/  UMOV UR40, 0x0 ;  /* 0x0000000000287882 */ /* 0x000fe20000000000 */
[----:B------:R-:W-:Y:S01]  /*1b70*/  UMOV UR41, 0x8100010 ;  /* 0x0810001000297882 */ /* 0x000fe20000000000 */
[----:B------:R2:W-:Y:S01]  /*1b80*/  UTCHMMA gdesc[UR22], gdesc[UR20], tmem[UR25], tmem[UR28], idesc[UR29], UPT ;  /* 0x00ff1c14160075ea */ /* 0x0005e2000b800019 */
[----:B------:R2:W-:Y:S01]  /*1b90*/  UTCHMMA gdesc[UR26], gdesc[UR32], tmem[UR25], tmem[UR38], idesc[UR39], UPT ;  /* 0x00ff26201a0075ea */ /* 0x0005e2000b800019 */
[----:B------:R2:W-:Y:S01]  /*1ba0*/  UTCHMMA gdesc[UR34], gdesc[UR36], tmem[UR25], tmem[UR40], idesc[UR41], UPT ;  /* 0x00ff2824220075ea */ /* 0x0005e2000b800019 */
[----:B------:R-:W-:Y:S01]  /*1bb0*/  NOP ;  /* 0x0000000000007918 */ /* 0x000fe20000000000 */
.L_x_55:
[----:B------:R-:W-:Y:S01]  /*1bc0*/  ELECT P0, URZ, PT ;  /* 0x0000000000ff782f */ /* 0x000fe20003800000 */
[----:B--2---:R-:W-:-:S03]  /*1bd0*/  UIADD3 UR4, UPT, UPT, UR8, 0x6010, URZ ;  /* 0x0000601008047890 */ /* 0x004fc6000fffe0ff */
[----:B------:R-:W-:Y:S01]  /*1be0*/  ISETP.LT.U32.AND P0, PT, R68, 0x20, P0 ;  /* 0x000000204400780c */ /* 0x000fe20000701070 */
[----:B------:R-:W-:-:S12]  /*1bf0*/  UMOV UR5, URZ ;  /* 0x000000ff00057c82 */ /* 0x000fd80008000000 */
[----:B------:R-:W-:Y:S01]  /*1c00*/  VOTEU.ANY UP0, P0 ;  /* 0x0000000000ff7886 */ /* 0x000fe20000000100 */
[----:B------:R-:W-:Y:S01]  /*1c10*/  VOTEU.ANY UP1, P0 ;  /* 0x0000000000ff7886 */ /* 0x000fe20000020100 */
[----:B------:R-:W-:-:S03]  /*1c20*/  ISETP.GE.U32.AND P0, PT, R10, 0x41, PT ;  /* 0x000000410a00780c */ /* 0x000fc60003f06070 */
[----:B------:R-:W-:Y:S02]  /*1c30*/  @UP0 UMOV UR9, UR4 ;  /* 0x0000000400090c82 */ /* 0x000fe40008000000 */
[----:B------:R2:W-:Y:S01]  /*1c40*/  @UP1 UTCBAR [UR9], URZ ;  /* 0x000000ff090013e9 */ /* 0x0005e200080000ff */
[----:B------:R-:W-:Y:S06]  /*1c50*/  BAR.SYNC.DEFER_BLOCKING 0x0 ;  /* 0x0000000000007b1d */ /* 0x000fec0000010000 */
[----:B------:R-:W3:Y:S02]  /*1c60*/  SYNCS.PHASECHK.TRANS64.TRYWAIT P1, [UR8+0x6010], RZ ;  /* 0x006010ffff0075a7 */ /* 0x000ee40008021108 */
[----:B--23--:R-:W-:Y:S05]  /*1c70*/  @!P1 BRA `(.L_x_56) ;  /* 0x0000000800cc9947 */ /* 0x00cfea0003800000 */
.L_x_67:
[----:B------:R-:W-:Y:S05]  /*1c80*/  @!P0 BRA `(.L_x_53) ;  /* 0x0000000000e08947 */ /* 0x000fea0003800000 */
[----:B------:R-:W-:Y:S01]  /*1c90*/  IMAD.MOV.U32 R2, RZ, RZ, 0x1 ;  /* 0x00000001ff027424 */ /* 0x000fe200078e00ff */
[----:B------:R-:W2:Y:S01]  /*1ca0*/  LDCU UR44, c[0x0][0x3a0] ;  /* 0x00007400ff2c77ac */ /* 0x000ea20008000800 */
[----:B------:R-:W-:-:S05]  /*1cb0*/  UMOV UR10, 0x40 ;  /* 0x00000040000a7882 */ /* 0x000fca0000000000 */
.L_x_60:
[----:B------:R-:W-:Y:S01]  /*1cc0*/  BAR.SYNC.DEFER_BLOCKING 0x0 ;  /* 0x0000000000007b1d */ /* 0x000fe20000010000 */
[----:B------:R-:W-:Y:S01]  /*1cd0*/  @!P3 IMAD.MOV.U32 R3, RZ, RZ, 0x6000 ;  /* 0x00006000ff03b424 */ /* 0x000fe200078e00ff */
[----:B------:R-:W-:Y:S02]  /*1ce0*/  ELECT P1, URZ, PT ;  /* 0x0000000000ff782f */ /* 0x000fe40003820000 */
[----:B------:R-:W-:Y:S02]  /*1cf0*/  ELECT P0, URZ, PT ;  /* 0x0000000000ff782f */ /* 0x000fe40003800000 */
[C---:B------:R-:W-:Y:S01]  /*1d00*/  ISETP.LT.U32.AND P1, PT, R68.reuse, 0x20, P1 ;  /* 0x000000204400780c */ /* 0x040fe20000f21070 */
[----:B------:R-:W-:Y:S01]  /*1d10*/  UMOV UR30, UR10 ;  /* 0x0000000a001e7c82 */ /* 0x000fe20008000000 */
[----:B------:R-:W-:-:S11]  /*1d20*/  ISETP.LT.U32.AND P0, PT, R68, 0x20, P0 ;  /* 0x000000204400780c */ /* 0x000fd60000701070 */
[----:B------:R-:W-:Y:S02]  /*1d30*/  VOTEU.ANY UP0, P1 ;  /* 0x0000000000ff7886 */ /* 0x000fe40000800100 */
[----:B------:R-:W-:Y:S01]  /*1d40*/  VOTEU.ANY UP1, P0 ;  /* 0x0000000000ff7886 */ /* 0x000fe20000020100 */
[----:B------:R3:W-:Y:S01]  /*1d50*/  @!P3 SYNCS.ARRIVE.TRANS64 RZ, [UR8+0x6000], R3 ;  /* 0x00600003ffffb9a7 */ /* 0x0007e20008000008 */
[----:B------:R4:W-:Y:S06]  /*1d60*/  MEMBAR.ALL.CTA ;  /* 0x0000000000007992 */ /* 0x0009ec0000008000 */
[----:B----4-:R-:W4:Y:S01]  /*1d70*/  FENCE.VIEW.ASYNC.S ;  /* 0x00000000000073c6 */ /* 0x010f220000000000 */
[----:B------:R-:W-:Y:S01]  /*1d80*/  @UP0 UIADD3 UR9, UPT, UPT, UR8, 0x6000, URZ ;  /* 0x0000600008090890 */ /* 0x000fe2000fffe0ff */
[----:B----4-:R-:W-:Y:S01]  /*1d90*/  VOTEU.ANY UP0, P1 ;  /* 0x0000000000ff7886 */ /* 0x010fe20000800100 */
[----:B------:R-:W-:-:S02]  /*1da0*/  @UP1 UIADD3 UR28, UPT, UPT, UR8, 0x4000, URZ ;  /* 0x00004000081c1890 */ /* 0x000fc4000fffe0ff */
[----:B------:R-:W-:Y:S01]  /*1db0*/  @UP1 UIADD3 UR29, UPT, UPT, UR8, 0x6000, URZ ;  /* 0x00006000081d1890 */ /* 0x000fe2000fffe0ff */
[----:B---3--:R-:W-:Y:S01]  /*1dc0*/  IMAD.U32 R3, R2, -0x80000000, RZ ;  /* 0x8000000002037824 */ /* 0x008fe200078e00ff */
[----:B------:R-:W-:Y:S01]  /*1dd0*/  VOTEU.ANY UP1, P0 ;  /* 0x0000000000ff7886 */ /* 0x000fe20000020100 */
[----:B------:R-:W-:Y:S06]  /*1de0*/  BAR.SYNC.DEFER_BLOCKING 0x0 ;  /* 0x0000000000007b1d */ /* 0x000fec0000010000 */
[----:B------:R3:W-:Y:S01]  /*1df0*/  @UP0 UTMALDG.2D [UR8], [UR6] ;  /* 0x00000008060005b4 */ /* 0x0007e20008008000 */
[----:B------:R-:W-:Y:S01]  /*1e00*/  UISETP.NE.U32.AND UP0, UPT, UR24, URZ, UPT ;  /* 0x000000ff1800728c */ /* 0x000fe2000bf05070 */
[----:B------:R-:W-:Y:S06]  /*1e10*/  BAR.SYNC.DEFER_BLOCKING 0x0 ;  /* 0x0000000000007b1d */ /* 0x000fec0000010000 */
[----:B------:R3:W-:Y:S02]  /*1e20*/  @UP1 UTMALDG.2D [UR28], [UR12] ;  /* 0x0000001c0c0015b4 */ /* 0x0007e40008008000 */
[----:B------:R-:W-:Y:S06]  /*1e30*/  BAR.SYNC.DEFER_BLOCKING 0x0 ;  /* 0x0000000000007b1d */ /* 0x000fec0000010000 */
[----:B------:R-:W4:Y:S02]  /*1e40*/  SYNCS.PHASECHK.TRANS64.TRYWAIT P0, [UR8+0x6000], R3 ;  /* 0x00600003ff0075a7 */ /* 0x000f240008001108 */
[----:B---34-:R-:W-:Y:S05]  /*1e50*/  @!P0 BRA `(.L_x_57) ;  /* 0x0000000800608947 */ /* 0x018fea0003800000 */
.L_x_68:
[----:B------:R-:W-:Y:S05]  /*1e60*/  BRA.U UP0, `(.L_x_58) ;  /* 0x0000000100347547 */ /* 0x000fea000b800000 */
[----:B------:R-:W-:Y:S01]  /*1e70*/  UMOV UR28, 0x0 ;  /* 0x00000000001c7882 */ /* 0x000fe20000000000 */
[----:B------:R-:W-:Y:S01]  /*1e80*/  UMOV UR29, 0x8100010 ;  /* 0x08100010001d7882 */ /* 0x000fe20000000000 */
[----:B------:R-:W-:Y:S01]  /*1e90*/  UMOV UR38, 0x0 ;  /* 0x0000000000267882 */ /* 0x000fe20000000000 */
[----:B------:R-:W-:Y:S01]  /*1ea0*/  UMOV UR39, 0x8100010 ;  /* 0x0810001000277882 */ /* 0x000fe20000000000 */
[----:B------:R-:W-:Y:S01]  /*1eb0*/  UMOV UR40, 0x0 ;  /* 0x0000000000287882 */ /* 0x000fe20000000000 */
[----:B------:R-:W-:Y:S01]  /*1ec0*/  UMOV UR41, 0x8100010 ;  /* 0x0810001000297882 */ /* 0x000fe20000000000 */
[----:B------:R3:W-:Y:S01]  /*1ed0*/  UTCHMMA gdesc[UR16], gdesc[UR18], tmem[UR25], tmem[UR28], idesc[UR29], UPT ;  /* 0x00ff1c12100075ea */ /* 0x0007e2000b800019 */
[----:B------:R-:W-:Y:S01]  /*1ee0*/  UMOV UR42, 0x0 ;  /* 0x00000000002a7882 */ /* 0x000fe20000000000 */
[----:B------:R-:W-:Y:S01]  /*1ef0*/  UMOV UR43, 0x8100010 ;  /* 0x08100010002b7882 */ /* 0x000fe20000000000 */
[----:B------:R3:W-:Y:S01]  /*1f00*/  UTCHMMA gdesc[UR22], gdesc[UR20], tmem[UR25], tmem[UR38], idesc[UR39], UPT ;  /* 0x00ff2614160075ea */ /* 0x0007e2000b800019 */
[----:B------:R3:W-:Y:S01]  /*1f10*/  UTCHMMA gdesc[UR26], gdesc[UR32], tmem[UR25], tmem[UR40], idesc[UR41], UPT ;  /* 0x00ff28201a0075ea */ /* 0x0007e2000b800019 */
[----:B------:R3:W-:Y:S01]  /*1f20*/  UTCHMMA gdesc[UR34], gdesc[UR36], tmem[UR25], tmem[UR42], idesc[UR43], UPT ;  /* 0x00ff2a24220075ea */ /* 0x0007e2000b800019 */
[----:B------:R-:W-:Y:S01]  /*1f30*/  NOP ;  /* 0x0000000000007918 */ /* 0x000fe20000000000 */
.L_x_58:
[----:B------:R-:W-:-:S04]  /*1f40*/  ELECT P0, URZ, PT ;  /* 0x0000000000ff782f */ /* 0x000fc80003800000 */
[----:B------:R-:W-:-:S13]  /*1f50*/  ISETP.LT.U32.AND P0, PT, R68, 0x20, P0 ;  /* 0x000000204400780c */ /* 0x000fda0000701070 */
[----:B------:R-:W-:Y:S01]  /*1f60*/  VOTEU.ANY UP0, P0 ;  /* 0x0000000000ff7886 */ /* 0x000fe20000000100 */
[----:B------:R-:W-:-:S04]  /*1f70*/  VOTEU.ANY UP1, P0 ;  /* 0x0000000000ff7886 */ /* 0x000fc80000020100 */
[----:B------:R-:W-:Y:S02]  /*1f80*/  @UP0 UMOV UR9, UR4 ;  /* 0x0000000400090c82 */ /* 0x000fe40008000000 */
[----:B------:R4:W-:Y:S01]  /*1f90*/  @UP1 UTCBAR [UR9], URZ ;  /* 0x000000ff090013e9 */ /* 0x0009e200080000ff */
[----:B------:R-:W-:Y:S06]  /*1fa0*/  BAR.SYNC.DEFER_BLOCKING 0x0 ;  /* 0x0000000000007b1d */ /* 0x000fec0000010000 */
[----:B------:R-:W3:Y:S02]  /*1fb0*/  SYNCS.PHASECHK.TRANS64.TRYWAIT P0, [UR8+0x6010], R3 ;  /* 0x00601003ff0075a7 */ /* 0x000ee40008001108 */
[----:B---34-:R-:W-:Y:S05]  /*1fc0*/  @!P0 BRA `(.L_x_59) ;  /* 0x0000000800108947 */ /* 0x018fea0003800000 */
.L_x_69:
[----:B------:R-:W-:Y:S01]  /*1fd0*/  UIADD3 UR10, UPT, UPT, UR10, 0x40, URZ ;  /* 0x000000400a0a7890 */ /* 0x000fe2000fffe0ff */
[----:B------:R-:W-:-:S03]  /*1fe0*/  LOP3.LUT R2, R2, 0x1, RZ, 0x3c, !PT ;  /* 0x0000000102027812 */ /* 0x000fc600078e3cff */
[----:B--2---:R-:W-:-:S09]  /*1ff0*/  UISETP.GE.AND UP0, UPT, UR10, UR44, UPT ;  /* 0x0000002c0a00728c */ /* 0x004fd2000bf06270 */
[----:B------:R-:W-:Y:S05]  /*2000*/  BRA.U !UP0, `(.L_x_60) ;  /* 0xfffffffd082c7547 */ /* 0x000fea000b83ffff */
.L_x_53:
[----:B---34-:R-:W-:Y:S06]  /*2010*/  BAR.SYNC.DEFER_BLOCKING 0x0 ;  /* 0x0000000000007b1d */ /* 0x018fec0000010000 */
[----:B------:R-:W-:Y:S04]  /*2020*/  BSSY.RECONVERGENT B5, `(.L_x_61) ;  /* 0x0000004000057945 */ /* 0x000fe80003800200 */
[----:B------:R-:W-:Y:S05]  /*2030*/  @P3 BRA `(.L_x_62) ;  /* 0x0000000000083947 */ /* 0x000fea0003800000 */
[----:B------:R-:W3:Y:S02]  /*2040*/  SYNCS.CCTL.IV [UR8+0x6000] ;  /* 0x00600000ff0079b1 */ /* 0x000ee40008000008 */
[----:B---3--:R-:W3:Y:S02]  /*2050*/  SYNCS.CCTL.IV [UR8+0x6010] ;  /* 0x00601000ff0079b1 */ /* 0x008ee40008000008 */
.L_x_62:
[----:B--2---:R-:W-:Y:S05]  /*2060*/  BSYNC.RECONVERGENT B5 ;  /* 0x0000000000057941 */ /* 0x004fea0003800200 */
.L_x_61:
[----:B------:R-:W-:Y:S01]  /*2070*/  USHF.L.U32 UR24, UR24, 0x15, URZ ;  /* 0x0000001518187899 */ /* 0x000fe200080006ff */
[C---:B------:R-:W-:Y:S01]  /*2080*/  IMAD.SHL.U32 R2, R0.reuse, 0x80, RZ ;  /* 0x0000008000027824 */ /* 0x040fe200078e00ff */
[----:B------:R-:W-:Y:S01]  /*2090*/  ELECT P0, URZ, PT ;  /* 0x0000000000ff782f */ /* 0x000fe20003800000 */
[----:B------:R-:W-:Y:S01]  /*20a0*/  IMAD.SHL.U32 R3, R0, 0x10, RZ ;  /* 0x0000001000037824 */ /* 0x000fe200078e00ff */
[----:B------:R-:W-:Y:S02]  /*20b0*/  ULOP3.LUT UR24, UR24, 0x600000, URZ, 0xc0, !UPT ;  /* 0x0060000018187892 */ /* 0x000fe4000f8ec0ff */
[----:B------:R-:W-:Y:S01]  /*20c0*/  LOP3.LUT R0, R2, 0x3f80, RZ, 0xc0, !PT ;  /* 0x00003f8002007812 */ /* 0x000fe200078ec0ff */
[----:B------:R-:W-:Y:S01]  /*20d0*/  UMOV UR9, UR31 ;  /* 0x0000001f00097c82 */ /* 0x000fe20008000000 */
[----:B------:R-:W-:Y:S01]  /*20e0*/  UIADD3 UR24, UPT, UPT, UR25, UR24, URZ ;  /* 0x0000001819187290 */ /* 0x000fe2000fffe0ff */
[----:B------:R-:W-:Y:S01]  /*20f0*/  ISETP.LT.U32.AND P0, PT, R68, 0x20, P0 ;  /* 0x000000204400780c */ /* 0x000fe20000701070 */
[----:B------:R-:W-:Y:S01]  /*2100*/  UMOV UR10, UR11 ;  /* 0x0000000b000a7c82 */ /* 0x000fe20008000000 */
[----:B------:R-:W-:-:S04]  /*2110*/  LOP3.LUT R0, R0, 0x70, R3, 0xf8, !PT ;  /* 0x0000007000007812 */ /* 0x000fc800078ef803 */
[C---:B------:R-:W-:Y:S02]  /*2120*/  LOP3.LUT R2, R0.reuse, 0x10, RZ, 0x3c, !PT ;  /* 0x0000001000027812 */ /* 0x040fe400078e3cff */
[----:B-----5:R-:W2:Y:S01]  /*2130*/  LDTM.x64 R4, tmem[UR24] ;  /* 0x00000018000479ee */ /* 0x020ea20008340000 */
[----:B------:R-:W-:Y:S01]  /*2140*/  LOP3.LUT R3, R0, 0x20, RZ, 0x3c, !PT ;  /* 0x0000002000037812 */ /* 0x000fe200078e3cff */
[----:B------:R-:W-:-:S03]  /*2150*/  NOP ;  /* 0x0000000000007918 */ /* 0x000fc60000000000 */
[----:B--2---:R-:W-:Y:S01]  /*2160*/  VOTEU.ANY UP1, P0 ;  /* 0x0000000000ff7886 */ /* 0x004fe20000020100 */
[----:B------:R-:W-:Y:S01]  /*2170*/  VOTEU.ANY UP0, P0 ;  /* 0x0000000000ff7886 */ /* 0x000fe20000000100 */
[----:B------:R-:W-:Y:S02]  /*2180*/  F2FP.F16.F32.PACK_AB R4, R5, R4 ;  /* 0x000000040504723e */ /* 0x000fe400000000ff */
[----:B------:R-:W-:Y:S02]  /*2190*/  F2FP.F16.F32.PACK_AB R5, R7, R6 ;  /* 0x000000060705723e */ /* 0x000fe400000000ff */
[----:B------:R-:W-:Y:S02]  /*21a0*/  F2FP.F16.F32.PACK_AB R12, R13, R12 ;  /* 0x0000000c0d0c723e */ /* 0x000fe400000000ff */
[----:B------:R-:W-:Y:S02]  /*21b0*/  F2FP.F16.F32.PACK_AB R6, R9, R8 ;  /* 0x000000080906723e */ /* 0x000fe400000000ff */
[----:B------:R-:W-:-:S02]  /*21c0*/  F2FP.F16.F32.PACK_AB R7, R11, R10 ;  /* 0x0000000a0b07723e */ /* 0x000fc400000000ff */
[----:B------:R-:W-:Y:S02]  /*21d0*/  F2FP.F16.F32.PACK_AB R13, R15, R14 ;  /* 0x0000000e0f0d723e */ /* 0x000fe400000000ff */
[----:B------:R-:W-:Y:S01]  /*21e0*/  F2FP.F16.F32.PACK_AB R20, R21, R20 ;  /* 0x000000141514723e */ /* 0x000fe200000000ff */
[----:B---3--:R2:W-:Y:S01]  /*21f0*/  STS.128 [R0+UR8], R4 ;  /* 0x0000000400007988 */ /* 0x0085e20008000c08 */
[----:B------:R-:W-:Y:S02]  /*2200*/  F2FP.F16.F32.PACK_AB R14, R17, R16 ;  /* 0x00000010110e723e */ /* 0x000fe400000000ff */
[----:B------:R-:W-:Y:S02]  /*2210*/  F2FP.F16.F32.PACK_AB R15, R19, R18 ;  /* 0x00000012130f723e */ /* 0x000fe400000000ff */
[----:B------:R-:W-:Y:S02]  /*2220*/  F2FP.F16.F32.PACK_AB R21, R23, R22 ;  /* 0x000000161715723e */ /* 0x000fe400000000ff */
[----:B------:R-:W-:Y:S01]  /*2230*/  F2FP.F16.F32.PACK_AB R28, R29, R28 ;  /* 0x0000001c1d1c723e */ /* 0x000fe200000000ff */
[----:B------:R2:W-:Y:S01]  /*2240*/  STS.128 [R2+UR8], R12 ;  /* 0x0000000c02007988 */ /* 0x0005e20008000c08 */
[----:B------:R-:W-:-:S02]  /*2250*/  F2FP.F16.F32.PACK_AB R22, R25, R24 ;  /* 0x000000181916723e */ /* 0x000fc400000000ff */
[----:B------:R-:W-:Y:S02]  /*2260*/  F2FP.F16.F32.PACK_AB R23, R27, R26 ;  /* 0x0000001a1b17723e */ /* 0x000fe400000000ff */
[----:B------:R-:W-:Y:S02]  /*2270*/  F2FP.F16.F32.PACK_AB R29, R31, R30 ;  /* 0x0000001e1f1d723e */ /* 0x000fe400000000ff */
[----:B------:R-:W-:Y:S01]  /*2280*/  F2FP.F16.F32.PACK_AB R36, R37, R36 ;  /* 0x000000242524723e */ /* 0x000fe200000000ff */
[----:B------:R2:W-:Y:S01]  /*2290*/  STS.128 [R3+UR8], R20 ;  /* 0x0000001403007988 */ /* 0x0005e20008000c08 */
[----:B------:R-:W-:Y:S02]  /*22a0*/  F2FP.F16.F32.PACK_AB R30, R33, R32 ;  /* 0x00000020211e723e */ /* 0x000fe400000000ff */
[----:B------:R-:W-:Y:S02]  /*22b0*/  F2FP.F16.F32.PACK_AB R31, R35, R34 ;  /* 0x00000022231f723e */ /* 0x000fe400000000ff */
[----:B------:R-:W-:-:S02]  /*22c0*/  F2FP.F16.F32.PACK_AB R37, R39, R38 ;  /* 0x000000262725723e */ /* 0x000fc400000000ff */
[----:B------:R-:W-:Y:S02]  /*22d0*/  F2FP.F16.F32.PACK_AB R44, R45, R44 ;  /* 0x0000002c2d2c723e */ /* 0x000fe400000000ff */
[----:B------:R-:W-:Y:S02]  /*22e0*/  LOP3.LUT R8, R0, 0x30, RZ, 0x3c, !PT ;  /* 0x0000003000087812 */ /* 0x000fe400078e3cff */
[----:B------:R-:W-:Y:S02]  /*22f0*/  F2FP.F16.F32.PACK_AB R38, R41, R40 ;  /* 0x000000282926723e */ /* 0x000fe400000000ff */
[----:B------:R-:W-:Y:S01]  /*2300*/  F2FP.F16.F32.PACK_AB R39, R43, R42 ;  /* 0x0000002a2b27723e */ /* 0x000fe200000000ff */
[----:B------:R2:W-:Y:S01]  /*2310*/  STS.128 [R8+UR8], R28 ;  /* 0x0000001c08007988 */ /* 0x0005e20008000c08 */
[----:B------:R-:W-:Y:S02]  /*2320*/  F2FP.F16.F32.PACK_AB R45, R47, R46 ;  /* 0x0000002e2f2d723e */ /* 0x000fe400000000ff */
[----:B------:R-:W-:-:S02]  /*2330*/  F2FP.F16.F32.PACK_AB R52, R53, R52 ;  /* 0x000000343534723e */ /* 0x000fc400000000ff */
[C---:B------:R-:W-:Y:S02]  /*2340*/  LOP3.LUT R9, R0.reuse, 0x40, RZ, 0x3c, !PT ;  /* 0x0000004000097812 */ /* 0x040fe400078e3cff */
[----:B------:R-:W-:Y:S02]  /*2350*/  F2FP.F16.F32.PACK_AB R46, R49, R48 ;  /* 0x00000030312e723e */ /* 0x000fe400000000ff */
[----:B------:R-:W-:Y:S01]  /*2360*/  F2FP.F16.F32.PACK_AB R47, R51, R50 ;  /* 0x00000032332f723e */ /* 0x000fe200000000ff */
[----:B------:R2:W-:Y:S01]  /*2370*/  STS.128 [R9+UR8], R36 ;  /* 0x0000002409007988 */ /* 0x0005e20008000c08 */
[----:B------:R-:W-:Y:S02]  /*2380*/  F2FP.F16.F32.PACK_AB R53, R55, R54 ;  /* 0x000000363735723e */ /* 0x000fe400000000ff */
[----:B------:R-:W-:Y:S02]  /*2390*/  F2FP.F16.F32.PACK_AB R60, R61, R60 ;  /* 0x0000003c3d3c723e */ /* 0x000fe400000000ff */
[----:B------:R-:W-:-:S02]  /*23a0*/  LOP3.LUT R10, R0, 0x50, RZ, 0x3c, !PT ;  /* 0x00000050000a7812 */ /* 0x000fc400078e3cff */
[----:B------:R-:W-:Y:S02]  /*23b0*/  F2FP.F16.F32.PACK_AB R54, R57, R56 ;  /* 0x000000383936723e */ /* 0x000fe400000000ff */
[----:B------:R-:W-:Y:S01]  /*23c0*/  F2FP.F16.F32.PACK_AB R55, R59, R58 ;  /* 0x0000003a3b37723e */ /* 0x000fe200000000ff */
[----:B------:R2:W-:Y:S01]  /*23d0*/  STS.128 [R10+UR8], R44 ;  /* 0x0000002c0a007988 */ /* 0x0005e20008000c08 */
[----:B------:R-:W-:Y:S02]  /*23e0*/  F2FP.F16.F32.PACK_AB R61, R63, R62 ;  /* 0x0000003e3f3d723e */ /* 0x000fe400000000ff */
[C---:B------:R-:W-:Y:S02]  /*23f0*/  LOP3.LUT R11, R0.reuse, 0x60, RZ, 0x3c, !PT ;  /* 0x00000060000b7812 */ /* 0x040fe400078e3cff */
[----:B------:R-:W-:Y:S02]  /*2400*/  F2FP.F16.F32.PACK_AB R62, R65, R64 ;  /* 0x00000040413e723e */ /* 0x000fe400000000ff */
[----:B------:R-:W-:Y:S01]  /*2410*/  F2FP.F16.F32.PACK_AB R63, R67, R66 ;  /* 0x00000042433f723e */ /* 0x000fe200000000ff */
[----:B------:R2:W-:Y:S01]  /*2420*/  STS.128 [R11+UR8], R52 ;  /* 0x000000340b007988 */ /* 0x0005e20008000c08 */
[----:B------:R-:W-:-:S05]  /*2430*/  LOP3.LUT R16, R0, 0x70, RZ, 0x3c, !PT ;  /* 0x0000007000107812 */ /* 0x000fca00078e3cff */
[----:B------:R2:W-:Y:S01]  /*2440*/  STS.128 [R16+UR8], R60 ;  /* 0x0000003c10007988 */ /* 0x0005e20008000c08 */
[----:B------:R3:W-:Y:S06]  /*2450*/  MEMBAR.ALL.CTA ;  /* 0x0000000000007992 */ /* 0x0007ec0000008000 */
[----:B---3--:R-:W3:Y:S02]  /*2460*/  FENCE.VIEW.ASYNC.S ;  /* 0x00000000000073c6 */ /* 0x008ee40000000000 */
[----:B---3--:R-:W-:Y:S06]  /*2470*/  BAR.SYNC.DEFER_BLOCKING 0x0 ;  /* 0x0000000000007b1d */ /* 0x008fec0000010000 */
[----:B------:R2:W-:Y:S01]  /*2480*/  @UP1 UTMASTG.2D [UR8], [UR14] ;  /* 0x000000080e0013b5 */ /* 0x0005e20008008000 */
[----:B------:R0:W-:Y:S01]  /*2490*/  UTMACMDFLUSH ;  /* 0x00000000000079b7 */ /* 0x0001e20000000000 */
[----:B------:R-:W-:-:S04]  /*24a0*/  DEPBAR.LE SB0, 0x0 ;  /* 0x000080000000791a */ /* 0x000fc80000000000 */
[----:B------:R-:W-:Y:S08]  /*24b0*/  BAR.SYNC.DEFER_BLOCKING 0x0 ;  /* 0x0000000000007b1d */ /* 0x000ff00000010000 */
[----:B------:R-:W-:Y:S06]  /*24c0*/  BAR.SYNC.DEFER_BLOCKING 0x0 ;  /* 0x0000000000007b1d */ /* 0x000fec0000010000 */
[----:B--2---:R-:W-:Y:S05]  /*24d0*/  @P2 BRA `(.L_x_63) ;  /* 0x0000000000a02947 */ /* 0x004fea0003800000 */
[----:B------:R-:W2:Y:S01]  /*24e0*/  S2UR UR5, SR_CgaCtaId ;  /* 0x00000000000579c3 */ /* 0x000ea20000008800 */
[----:B------:R-:W-:Y:S01]  /*24f0*/  NOP ;  /* 0x0000000000007918 */ /* 0x000fe20000000000 */
[----:B------:R-:W-:Y:S01]  /*2500*/  UMOV UR4, 0x50 ;  /* 0x0000005000047882 */ /* 0x000fe20000000000 */
[----:B------:R-:W-:Y:S02]  /*2510*/  IMAD.U32 R0, RZ, RZ, UR25 ;  /* 0x00000019ff007e24 */ /* 0x000fe4000f8e00ff */
[----:B------:R-:W-:Y:S02]  /*2520*/  IMAD.MOV.U32 R3, RZ, RZ, 0x3 ;  /* 0x00000003ff037424 */ /* 0x000fe400078e00ff */
[----:B------:R-:W-:Y:S01]  /*2530*/  IMAD.MOV.U32 R7, RZ, RZ, 0x1 ;  /* 0x00000001ff077424 */ /* 0x000fe200078e00ff */
[----:B------:R-:W-:-:S04]  /*2540*/  LOP3.LUT R0, R0, 0xffff, RZ, 0xc0, !PT ;  /* 0x0000ffff00007812 */ /* 0x000fc800078ec0ff */
[----:B------:R-:W-:-:S05]  /*2550*/  SHF.R.U32.HI R0, RZ, 0x5, R0 ;  /* 0x00000005ff007819 */ /* 0x000fca0000011600 */
[----:B------:R-:W-:Y:S01]  /*2560*/  VIADD R2, R0, 0x10 ;  /* 0x0000001000027836 */ /* 0x000fe20000000000 */
[----:B------:R-:W-:Y:S01]  /*2570*/  SHF.L.U32 R0, R3, R0, RZ ;  /* 0x0000000003007219 */ /* 0x000fe200000006ff */
[----:B--2---:R-:W-:-:S03]  /*2580*/  ULEA UR6, UR5, UR4, 0x18 ;  /* 0x0000000405067291 */ /* 0x004fc6000f8ec0ff */
[----:B------:R-:W-:-:S04]  /*2590*/  SHF.L.U32 R3, R7, R2, RZ ;  /* 0x0000000207037219 */ /* 0x000fc800000006ff */
[----:B------:R-:W-:Y:S02]  /*25a0*/  LOP3.LUT R0, R3, R0, RZ, 0xfc, !PT ;  /* 0x0000000003007212 */ /* 0x000fe400078efcff */
[----:B------:R-:W2:Y:S02]  /*25b0*/  LDS R5, [UR6] ;  /* 0x00000006ff057984 */ /* 0x000ea40008000800 */
[C---:B------:R-:W-:Y:S02]  /*25c0*/  LOP3.LUT R2, R0.reuse, 0xffff, RZ, 0xc0, !PT ;  /* 0x0000ffff00027812 */ /* 0x040fe400078ec0ff */
[----:B--2---:R-:W-:-:S04]  /*25d0*/  LOP3.LUT R3, R0, 0xffff, R5, 0x80, !PT ;  /* 0x0000ffff00037812 */ /* 0x004fc800078e8005 */
[----:B------:R-:W-:-:S13]  /*25e0*/  ISETP.NE.AND P0, PT, R3, R2, PT ;  /* 0x000000020300720c */ /* 0x000fda0003f05270 */
[----:B------:R-:W-:Y:S05]  /*25f0*/  @P0 BRA `(.L_x_64) ;  /* 0x0000000000500947 */ /* 0x000fea0003800000 */
[----:B------:R-:W-:Y:S02]  /*2600*/  SHF.R.U32.HI R5, RZ, 0x10, R5 ;  /* 0x00000010ff057819 */ /* 0x000fe40000011605 */
[----:B------:R-:W-:-:S04]  /*2610*/  SHF.R.U32.HI R2, RZ, 0x10, R0 ;  /* 0x00000010ff027819 */ /* 0x000fc80000011600 */
[----:B------:R-:W-:-:S04]  /*2620*/  LOP3.LUT R5, R5, R2, RZ, 0xc0, !PT ;  /* 0x0000000205057212 */ /* 0x000fc800078ec0ff */
[----:B------:R-:W-:-:S13]  /*2630*/  ISETP.NE.AND P0, PT, R5, R2, PT ;  /* 0x000000020500720c */ /* 0x000fda0003f05270 */
[----:B------:R-:W-:Y:S05]  /*2640*/  @P0 BRA `(.L_x_65) ;  /* 0x0000000000300947 */ /* 0x000fea0003800000 */
[----:B------:R-:W-:Y:S01]  /*2650*/  R2UR UR4, R0 ;  /* 0x00000000000472ca */ /* 0x000fe200000e0000 */
[----:B------:R-:W-:Y:S01]  /*2660*/  VOTEU.ANY UR5, UPT, PT ;  /* 0x0000000000057886 */ /* 0x000fe200038e0100 */
[----:B------:R-:W2:Y:S01]  /*2670*/  S2R R0, SR_LANEID ;  /* 0x0000000000007919 */ /* 0x000ea20000000000 */
[----:B------:R-:W-:-:S10]  /*2680*/  UFLO.U32 UR5, UR5 ;  /* 0x00000005000572bd */ /* 0x000fd400080e0000 */
[----:B------:R-:W-:-:S06]  /*2690*/  ULOP3.LUT UR4, URZ, UR4, URZ, 0x33, !UPT ;  /* 0x00000004ff047292 */ /* 0x000fcc000f8e33ff */
[----:B------:R-:W-:-:S04]  /*26a0*/  IMAD.U32 R2, RZ, RZ, UR4 ;  /* 0x00000004ff027e24 */ /* 0x000fc8000f8e00ff */
[----:B------:R-:W3:Y:S02]  /*26b0*/  REDUX UR7, R2 ;  /* 0x00000000020773c4 */ /* 0x000ee40000000000 */
[----:B------:R4:W-:Y:S01]  /*26c0*/  UTCATOMSWS.AND URZ, UR4 ;  /* 0x0000000400ff79e3 */ /* 0x0009e20008000000 */
[----:B--2---:R-:W-:Y:S01]  /*26d0*/  ISETP.EQ.U32.AND P0, PT, R0, UR5, PT ;  /* 0x0000000500007c0c */ /* 0x004fe2000bf02070 */
[----:B---3--:R-:W-:-:S12]  /*26e0*/  IMAD.U32 R0, RZ, RZ, UR7 ;  /* 0x00000007ff007e24 */ /* 0x008fd8000f8e00ff */
[----:B------:R4:W-:Y:S01]  /*26f0*/  @P0 ATOMS.AND RZ, [UR6], R0 ;  /* 0x00000000ffff098c */ /* 0x0009e2000a800006 */
[----:B------:R-:W-:Y:S05]  /*2700*/  BRA `(.L_x_63) ;  /* 0x0000000000147947 */ /* 0x000fea0003800000 */
.L_x_65:
[----:B------:R-:W-:-:S07]  /*2710*/  MOV R2, 0x2730 ;  /* 0x0000273000027802 */ /* 0x000fce0000000f00 */
[----:B-1----:R-:W-:Y:S05]  /*2720*/  CALL.REL.NOINC `($__internal_0_$__cuda_sm10x_tcgen05_guardrail_trap_col_being_dealloced_not_returned_by_alloc) ;  /* 0x0000000000447944 */ /* 0x002fea0003c00000 */
[----:B------:R-:W-:Y:S05]  /*2730*/  BRA `(.L_x_63) ;  /* 0x0000000000087947 */ /* 0x000fea0003800000 */
.L_x_64:
[----:B------:R-:W-:-:S07]  /*2740*/  MOV R2, 0x2760 ;  /* 0x0000276000027802 */ /* 0x000fce0000000f00 */
[----:B-1----:R-:W-:Y:S05]  /*2750*/  CALL.REL.NOINC `($__internal_2_$__cuda_sm10x_tcgen05_guardrail_trap_unallocated_columns_being_dealloced) ;  /* 0x0000000000507944 */ /* 0x002fea0003c00000 */
.L_x_63:
[----:B------:R-:W-:Y:S01]  /*2760*/  NOP ;  /* 0x0000000000007918 */ /* 0x000fe20000000000 */
[----:B----4-:R-:W-:Y:S05]  /*2770*/  EXIT ;  /* 0x000000000000794d */ /* 0x010fea0003800000 */
.L_x_54:
[----:B------:R-:W2:Y:S02]  /*2780*/  SYNCS.PHASECHK.TRANS64.TRYWAIT P0, [UR8+0x6000], RZ ;  /* 0x006000ffff0075a7 */ /* 0x000ea40008001108 */
[----:B--2---:R-:W-:Y:S05]  /*2790*/  @!P0 BRA `(.L_x_54) ;  /* 0xfffffffc00f88947 */ /* 0x004fea000383ffff */
[----:B------:R-:W-:Y:S05]  /*27a0*/  BRA `(.L_x_66) ;  /* 0xfffffff000cc7947 */ /* 0x000fea000383ffff */
.L_x_56:
[----:B------:R-:W2:Y:S02]  /*27b0*/  SYNCS.PHASECHK.TRANS64.TRYWAIT P1, [UR8+0x6010], RZ ;  /* 0x006010ffff0075a7 */ /* 0x000ea40008021108 */
[----:B--2---:R-:W-:Y:S05]  /*27c0*/  @!P1 BRA `(.L_x_56) ;  /* 0xfffffffc00f89947 */ /* 0x004fea000383ffff */
[----:B------:R-:W-:Y:S05]  /*27d0*/  BRA `(.L_x_67) ;  /* 0xfffffff400287947 */ /* 0x000fea000383ffff */
.L_x_57:
[----:B------:R-:W3:Y:S02]  /*27e0*/  SYNCS.PHASECHK.TRANS64.TRYWAIT P0, [UR8+0x6000], R3 ;  /* 0x00600003ff0075a7 */ /* 0x000ee40008001108 */
[----:B---3--:R-:W-:Y:S05]  /*27f0*/  @!P0 BRA `(.L_x_57) ;  /* 0xfffffffc00f88947 */ /* 0x008fea000383ffff */
[----:B------:R-:W-:Y:S05]  /*2800*/  BRA `(.L_x_68) ;  /* 0xfffffff400947947 */ /* 0x000fea000383ffff */
.L_x_59:
[----:B------:R-:W3:Y:S02]  /*2810*/  SYNCS.PHASECHK.TRANS64.TRYWAIT P0, [UR8+0x6010], R3 ;  /* 0x00601003ff0075a7 */ /* 0x000ee40008001108 */
[----:B---3--:R-:W-:Y:S05]  /*2820*/  @!P0 BRA `(.L_x_59) ;  /* 0xfffffffc00f88947 */ /* 0x008fea000383ffff */
[----:B------:R-:W-:Y:S05]  /*2830*/  BRA `(.L_x_69) ;  /* 0xfffffff400e47947 */ /* 0x000fea000383ffff */
        .weak           $__internal_0_$__cuda_sm10x_tcgen05_guardrail_trap_col_being_dealloced_not_returned_by_alloc
        .type           $__internal_0_$__cuda_sm10x_tcgen05_guardrail_trap_col_being_dealloced_not_returned_by_alloc,@function
        .size           $__internal_0_$__cuda_sm10x_tcgen05_guardrail_trap_col_being_dealloced_not_returned_by_alloc,($__internal_1_$__cuda_sm10x_tcgen05_guardrail_trap_phase_invalid_during_alloc - $__internal_0_$__cuda_sm10x_tcgen05_guardrail_trap_col_being_dealloced_not_returned_by_alloc)
$__internal_0_$__cuda_sm10x_tcgen05_guardrail_trap_col_being_dealloced_not_returned_by_alloc:
[----:B------:R-:W-:Y:S05]  /*2840*/  BPT.TRAP 0x1 ;  /* 0x000000040000795c */ /* 0x000fea0000300000 */
[----:B------:R-:W-:-:S04]  /*2850*/  IMAD.MOV.U32 R3, RZ, RZ, 0x0 ;  /* 0x00000000ff037424 */ /* 0x000fc800078e00ff */
[----:B------:R-:W-:Y:S05]  /*2860*/  RET.REL.NODEC R2 `(gluon_tcgen05) ;  /* 0xffffffd402e47950 */ /* 0x000fea0003c3ffff */
        .weak           $__internal_1_$__cuda_sm10x_tcgen05_guardrail_trap_phase_invalid_during_alloc
        .type           $__internal_1_$__cuda_sm10x_tcgen05_guardrail_trap_phase_invalid_during_alloc,@function
        .size           $__internal_1_$__cuda_sm10x_tcgen05_guardrail_trap_phase_invalid_during_alloc,($__internal_2_$__cuda_sm10x_tcgen05_guardrail_trap_unallocated_columns_being_dealloced - $__internal_1_$__cuda_sm10x_tcgen05_guardrail_trap_phase_invalid_during_alloc)
$__internal_1_$__cuda_sm10x_tcgen05_guardrail_trap_phase_invalid_during_alloc:
[----:B------:R-:W-:Y:S05]  /*2870*/  BPT.TRAP 0x1 ;  /* 0x000000040000795c */ /* 0x000fea0000300000 */
[----:B------:R-:W-:-:S04]  /*2880*/  IMAD.MOV.U32 R3, RZ, RZ, 0x0 ;  /* 0x00000000ff037424 */ /* 0x000fc800078e00ff */
[----:B------:R-:W-:Y:S05]  /*2890*/  RET.REL.NODEC R2 `(gluon_tcgen05) ;  /* 0xffffffd402d87950 */ /* 0x000fea0003c3ffff */
        .weak           $__internal_2_$__cuda_sm10x_tcgen05_guardrail_trap_unallocated_columns_being_dealloced
        .type           $__internal_2_$__cuda_sm10x_tcgen05_guardrail_trap_unallocated_columns_being_dealloced,@function
        .size           $__internal_2_$__cuda_sm10x_tcgen05_guardrail_trap_unallocated_columns_being_dealloced,(.L_x_73 - $__internal_2_$__cuda_sm10x_tcgen05_guardrail_trap_unallocated_columns_being_dealloced)
$__internal_2_$__cuda_sm10x_tcgen05_guardrail_trap_unallocated_columns_being_dealloced:
[----:B------:R-:W-:Y:S05]  /*28a0*/  BPT.TRAP 0x1 ;  /* 0x000000040000795c */ /* 0x000fea0000300000 */
[----:B------:R-:W-:-:S04]  /*28b0*/  IMAD.MOV.U32 R3, RZ, RZ, 0x0 ;  /* 0x00000000ff037424 */ /* 0x000fc800078e00ff */
[----:B------:R-:W-:Y:S05]  /*28c0*/  RET.REL.NODEC R2 `(gluon_tcgen05) ;  /* 0xffffffd402cc7950 */ /* 0x000fea0003c3ffff */
.L_x_70:
[----:B------:R-:W-:-:S00]  /*28d0*/  BRA `(.L_x_70) ;  /* 0xfffffffc00fc7947 */ /* 0x000fc0000383ffff */
[----:B------:R-:W-:-:S00]  /*28e0*/  NOP ;  /* 0x0000000000007918 */ /* 0x000fc00000000000 */
        /* <DEDUP_REMOVED lines=9> */
.L_x_73:


//--------------------- .nv.shared.gluon_tcgen05  --------------------------
	.section	.nv.shared.gluon_tcgen05,"aw",@nobits
	.sectionflags	@""
	.align	16
	.zero		1024


//--------------------- .nv.shared.reserved.0     --------------------------
	.section	.nv.shared.reserved.0,"aw",@nobits
	.align	8
	.weak		__nv_reservedSMEM_offset_0_alias
	.size		__nv_reservedSMEM_offset_0_alias, 0, 64
	.other		__nv_reservedSMEM_offset_0_alias,@"STO_CUDA_RESERVED_SHARED STV_DEFAULT"
__nv_reservedSMEM_offset_0_alias:
	.zero		0
.nv.shared.reserved.0:
	.zero		64
	.weak		__nv_reservedSMEM_allocation_phase
	.type		__nv_reservedSMEM_allocation_phase,@object
	.size		__nv_reservedSMEM_allocation_phase,(.L_0 - __nv_reservedSMEM_allocation_phase)
__nv_reservedSMEM_allocation_phase:
	.zero		1
.L_0:
	.zero		7
	.weak		__nv_reservedSMEM_devtool_atexit_pc
	.type		__nv_reservedSMEM_devtool_atexit_pc,@object
	.size		__nv_reservedSMEM_devtool_atexit_pc,(__nv_reservedSMEM_allocation_mask - __nv_reservedSMEM_devtool_atexit_pc)
__nv_reservedSMEM_devtool_atexit_pc:
	.zero		8
	.weak		__nv_reservedSMEM_allocation_mask
	.type		__nv_reservedSMEM_allocation_mask,@object
	.size		__nv_reservedSMEM_allocation_mask,(.L_2 - __nv_reservedSMEM_allocation_mask)
__nv_reservedSMEM_allocation_mask:
	.zero		4
.L_2:


//--------------------- .nv.constant0.gluon_tcgen05 --------------------------
	.section	.nv.constant0.gluon_tcgen05,"a",@progbits
	.sectionflags	@""
	.align	4
.nv.constant0.gluon_tcgen05:
	.zero		976


//--------------------- SYMBOLS --------------------------

	.type		.nv.reservedSmem.offset0,@object
	.size		.nv.reservedSmem.offset0,0x4
	.type		.nv.reservedSmem.cap,@object
	.size		.nv.reservedSmem.cap,0x4
